//
// Generated by NVIDIA NVVM Compiler
//
// Compiler Build ID: CL-36424714
// Cuda compilation tools, release 13.0, V13.0.88
// Based on NVVM 20.0.0
//

.version 9.0
.target sm_100
.address_size 64

	// .globl	_Z12MatMulKernel6MatrixS_S_

.visible .entry _Z12MatMulKernel6MatrixS_S_(
	.param .align 8 .b8 _Z12MatMulKernel6MatrixS_S__param_0[16],
	.param .align 8 .b8 _Z12MatMulKernel6MatrixS_S__param_1[16],
	.param .align 8 .b8 _Z12MatMulKernel6MatrixS_S__param_2[16]
)
{
	.reg .pred 	%p<13>;
	.reg .b32 	%r<42>;
	.reg .b32 	%f<68>;
	.reg .b64 	%rd<53>;

	ld.param.u32 	%r3, [_Z12MatMulKernel6MatrixS_S__param_2];
	ld.param.u64 	%rd3, [_Z12MatMulKernel6MatrixS_S__param_2+8];
	ld.param.u32 	%r2, [_Z12MatMulKernel6MatrixS_S__param_1];
	ld.param.v2.u32 	{%r1, %r21}, [_Z12MatMulKernel6MatrixS_S__param_0];
	ld.param.u64 	%rd7, [_Z12MatMulKernel6MatrixS_S__param_1+8];
	ld.param.u64 	%rd8, [_Z12MatMulKernel6MatrixS_S__param_0+8];
	cvta.to.global.u64 	%rd1, %rd8;
	cvta.to.global.u64 	%rd2, %rd7;
	mov.u32 	%r22, %ctaid.y;
	mov.u32 	%r23, %ntid.y;
	mov.u32 	%r24, %tid.y;
	mad.lo.s32 	%r4, %r22, %r23, %r24;
	mov.u32 	%r25, %ctaid.x;
	mov.u32 	%r26, %ntid.x;
	mov.u32 	%r27, %tid.x;
	mad.lo.s32 	%r5, %r25, %r26, %r27;
	setp.ge.s32 	%p1, %r4, %r21;
	setp.ge.s32 	%p2, %r5, %r2;
	or.pred  	%p3, %p1, %p2;
	@%p3 bra 	$L__BB0_14;
	setp.lt.s32 	%p4, %r1, 1;
	mov.f32 	%f67, 0f00000000;
	@%p4 bra 	$L__BB0_13;
	mul.lo.s32 	%r6, %r1, %r4;
	and.b32  	%r7, %r1, 7;
	setp.lt.u32 	%p5, %r1, 8;
	mov.b32 	%r40, 0;
	mov.f32 	%f67, 0f00000000;
	@%p5 bra 	$L__BB0_5;
	and.b32  	%r40, %r1, 2147483640;
	neg.s32 	%r38, %r40;
	shl.b32 	%r10, %r2, 3;
	mul.wide.u32 	%rd9, %r6, 4;
	add.s64 	%rd10, %rd9, %rd1;
	add.s64 	%rd52, %rd10, 16;
	mov.f32 	%f67, 0f00000000;
	mul.wide.s32 	%rd13, %r2, 4;
	mov.u32 	%r37, %r5;
$L__BB0_4:
	.pragma "nounroll";
	ld.global.f32 	%f17, [%rd52+-16];
	mul.wide.s32 	%rd11, %r37, 4;
	add.s64 	%rd12, %rd2, %rd11;
	ld.global.f32 	%f18, [%rd12];
	fma.rn.f32 	%f19, %f17, %f18, %f67;
	ld.global.f32 	%f20, [%rd52+-12];
	add.s64 	%rd14, %rd12, %rd13;
	ld.global.f32 	%f21, [%rd14];
	fma.rn.f32 	%f22, %f20, %f21, %f19;
	ld.global.f32 	%f23, [%rd52+-8];
	add.s64 	%rd15, %rd14, %rd13;
	ld.global.f32 	%f24, [%rd15];
	fma.rn.f32 	%f25, %f23, %f24, %f22;
	ld.global.f32 	%f26, [%rd52+-4];
	add.s64 	%rd16, %rd15, %rd13;
	ld.global.f32 	%f27, [%rd16];
	fma.rn.f32 	%f28, %f26, %f27, %f25;
	ld.global.f32 	%f29, [%rd52];
	add.s64 	%rd17, %rd16, %rd13;
	ld.global.f32 	%f30, [%rd17];
	fma.rn.f32 	%f31, %f29, %f30, %f28;
	ld.global.f32 	%f32, [%rd52+4];
	add.s64 	%rd18, %rd17, %rd13;
	ld.global.f32 	%f33, [%rd18];
	fma.rn.f32 	%f34, %f32, %f33, %f31;
	ld.global.f32 	%f35, [%rd52+8];
	add.s64 	%rd19, %rd18, %rd13;
	ld.global.f32 	%f36, [%rd19];
	fma.rn.f32 	%f37, %f35, %f36, %f34;
	ld.global.f32 	%f38, [%rd52+12];
	add.s64 	%rd20, %rd19, %rd13;
	ld.global.f32 	%f39, [%rd20];
	fma.rn.f32 	%f67, %f38, %f39, %f37;
	add.s32 	%r38, %r38, 8;
	add.s32 	%r37, %r37, %r10;
	add.s64 	%rd52, %rd52, 32;
	setp.ne.s32 	%p6, %r38, 0;
	@%p6 bra 	$L__BB0_4;
$L__BB0_5:
	setp.eq.s32 	%p7, %r7, 0;
	@%p7 bra 	$L__BB0_13;
	and.b32  	%r16, %r1, 3;
	setp.lt.u32 	%p8, %r7, 4;
	@%p8 bra 	$L__BB0_8;
	add.s32 	%r29, %r40, %r6;
	mul.wide.u32 	%rd21, %r29, 4;
	add.s64 	%rd22, %rd1, %rd21;
	ld.global.f32 	%f41, [%rd22];
	mad.lo.s32 	%r30, %r40, %r2, %r5;
	mul.wide.s32 	%rd23, %r30, 4;
	add.s64 	%rd24, %rd2, %rd23;
	ld.global.f32 	%f42, [%rd24];
	fma.rn.f32 	%f43, %f41, %f42, %f67;
	cvt.u64.u32 	%rd25, %r6;
	cvt.u64.u32 	%rd26, %r40;
	add.s64 	%rd27, %rd26, %rd25;
	shl.b64 	%rd28, %rd27, 2;
	add.s64 	%rd29, %rd1, %rd28;
	ld.global.f32 	%f44, [%rd29+4];
	mul.wide.s32 	%rd30, %r2, 4;
	add.s64 	%rd31, %rd24, %rd30;
	ld.global.f32 	%f45, [%rd31];
	fma.rn.f32 	%f46, %f44, %f45, %f43;
	ld.global.f32 	%f47, [%rd29+8];
	add.s64 	%rd32, %rd31, %rd30;
	ld.global.f32 	%f48, [%rd32];
	fma.rn.f32 	%f49, %f47, %f48, %f46;
	ld.global.f32 	%f50, [%rd29+12];
	add.s64 	%rd33, %rd32, %rd30;
	ld.global.f32 	%f51, [%rd33];
	fma.rn.f32 	%f67, %f50, %f51, %f49;
	add.s32 	%r40, %r40, 4;
$L__BB0_8:
	setp.eq.s32 	%p9, %r16, 0;
	@%p9 bra 	$L__BB0_13;
	setp.eq.s32 	%p10, %r16, 1;
	@%p10 bra 	$L__BB0_11;
	add.s32 	%r31, %r40, %r6;
	mul.wide.u32 	%rd34, %r31, 4;
	add.s64 	%rd35, %rd1, %rd34;
	ld.global.f32 	%f53, [%rd35];
	mad.lo.s32 	%r32, %r40, %r2, %r5;
	mul.wide.s32 	%rd36, %r32, 4;
	add.s64 	%rd37, %rd2, %rd36;
	ld.global.f32 	%f54, [%rd37];
	fma.rn.f32 	%f55, %f53, %f54, %f67;
	cvt.u64.u32 	%rd38, %r6;
	cvt.u64.u32 	%rd39, %r40;
	add.s64 	%rd40, %rd39, %rd38;
	shl.b64 	%rd41, %rd40, 2;
	add.s64 	%rd42, %rd1, %rd41;
	ld.global.f32 	%f56, [%rd42+4];
	mul.wide.s32 	%rd43, %r2, 4;
	add.s64 	%rd44, %rd37, %rd43;
	ld.global.f32 	%f57, [%rd44];
	fma.rn.f32 	%f67, %f56, %f57, %f55;
	add.s32 	%r40, %r40, 2;
$L__BB0_11:
	and.b32  	%r33, %r1, 1;
	setp.eq.b32 	%p11, %r33, 1;
	not.pred 	%p12, %p11;
	@%p12 bra 	$L__BB0_13;
	add.s32 	%r34, %r40, %r6;
	mul.wide.u32 	%rd45, %r34, 4;
	add.s64 	%rd46, %rd1, %rd45;
	ld.global.f32 	%f58, [%rd46];
	mad.lo.s32 	%r35, %r40, %r2, %r5;
	mul.wide.s32 	%rd47, %r35, 4;
	add.s64 	%rd48, %rd2, %rd47;
	ld.global.f32 	%f59, [%rd48];
	fma.rn.f32 	%f67, %f58, %f59, %f67;
$L__BB0_13:
	mad.lo.s32 	%r36, %r3, %r4, %r5;
	cvta.to.global.u64 	%rd49, %rd3;
	mul.wide.s32 	%rd50, %r36, 4;
	add.s64 	%rd51, %rd49, %rd50;
	st.global.f32 	[%rd51], %f67;
$L__BB0_14:
	ret;

}
	// .globl	_Z18cuda_matmul_kernelPKfS0_Pfmmm
.visible .entry _Z18cuda_matmul_kernelPKfS0_Pfmmm(
	.param .u64 .ptr .align 1 _Z18cuda_matmul_kernelPKfS0_Pfmmm_param_0,
	.param .u64 .ptr .align 1 _Z18cuda_matmul_kernelPKfS0_Pfmmm_param_1,
	.param .u64 .ptr .align 1 _Z18cuda_matmul_kernelPKfS0_Pfmmm_param_2,
	.param .u64 _Z18cuda_matmul_kernelPKfS0_Pfmmm_param_3,
	.param .u64 _Z18cuda_matmul_kernelPKfS0_Pfmmm_param_4,
	.param .u64 _Z18cuda_matmul_kernelPKfS0_Pfmmm_param_5
)
{
	.reg .pred 	%p<13>;
	.reg .b32 	%r<9>;
	.reg .b32 	%f<68>;
	.reg .b64 	%rd<77>;

	ld.param.u64 	%rd26, [_Z18cuda_matmul_kernelPKfS0_Pfmmm_param_0];
	ld.param.u64 	%rd27, [_Z18cuda_matmul_kernelPKfS0_Pfmmm_param_1];
	ld.param.u64 	%rd28, [_Z18cuda_matmul_kernelPKfS0_Pfmmm_param_3];
	ld.param.u64 	%rd24, [_Z18cuda_matmul_kernelPKfS0_Pfmmm_param_4];
	ld.param.u64 	%rd25, [_Z18cuda_matmul_kernelPKfS0_Pfmmm_param_5];
	cvta.to.global.u64 	%rd1, %rd27;
	cvta.to.global.u64 	%rd2, %rd26;
	mov.u32 	%r1, %ctaid.y;
	mov.u32 	%r2, %ntid.y;
	mov.u32 	%r3, %tid.y;
	mad.lo.s32 	%r4, %r1, %r2, %r3;
	mov.u32 	%r5, %ctaid.x;
	mov.u32 	%r6, %ntid.x;
	mov.u32 	%r7, %tid.x;
	mad.lo.s32 	%r8, %r5, %r6, %r7;
	cvt.u64.u32 	%rd3, %r4;
	setp.le.u64 	%p1, %rd28, %rd3;
	cvt.s64.s32 	%rd4, %r8;
	setp.le.u64 	%p2, %rd25, %rd4;
	or.pred  	%p3, %p1, %p2;
	@%p3 bra 	$L__BB1_14;
	setp.eq.s64 	%p4, %rd24, 0;
	mov.f32 	%f67, 0f00000000;
	@%p4 bra 	$L__BB1_13;
	mul.lo.s64 	%rd5, %rd24, %rd3;
	and.b64  	%rd6, %rd24, 7;
	setp.lt.u64 	%p5, %rd24, 8;
	mov.f32 	%f67, 0f00000000;
	mov.b64 	%rd75, 0;
	@%p5 bra 	$L__BB1_5;
	and.b64  	%rd75, %rd24, -8;
	shl.b64 	%rd30, %rd4, 2;
	add.s64 	%rd72, %rd1, %rd30;
	shl.b64 	%rd9, %rd25, 5;
	shl.b64 	%rd31, %rd5, 2;
	add.s64 	%rd32, %rd31, %rd2;
	add.s64 	%rd71, %rd32, 16;
	mov.f32 	%f67, 0f00000000;
	mov.u64 	%rd73, %rd75;
$L__BB1_4:
	.pragma "nounroll";
	ld.global.f32 	%f17, [%rd71+-16];
	ld.global.f32 	%f18, [%rd72];
	fma.rn.f32 	%f19, %f17, %f18, %f67;
	ld.global.f32 	%f20, [%rd71+-12];
	shl.b64 	%rd33, %rd25, 2;
	add.s64 	%rd34, %rd72, %rd33;
	ld.global.f32 	%f21, [%rd34];
	fma.rn.f32 	%f22, %f20, %f21, %f19;
	ld.global.f32 	%f23, [%rd71+-8];
	add.s64 	%rd35, %rd34, %rd33;
	ld.global.f32 	%f24, [%rd35];
	fma.rn.f32 	%f25, %f23, %f24, %f22;
	ld.global.f32 	%f26, [%rd71+-4];
	add.s64 	%rd36, %rd35, %rd33;
	ld.global.f32 	%f27, [%rd36];
	fma.rn.f32 	%f28, %f26, %f27, %f25;
	ld.global.f32 	%f29, [%rd71];
	add.s64 	%rd37, %rd36, %rd33;
	ld.global.f32 	%f30, [%rd37];
	fma.rn.f32 	%f31, %f29, %f30, %f28;
	ld.global.f32 	%f32, [%rd71+4];
	add.s64 	%rd38, %rd37, %rd33;
	ld.global.f32 	%f33, [%rd38];
	fma.rn.f32 	%f34, %f32, %f33, %f31;
	ld.global.f32 	%f35, [%rd71+8];
	add.s64 	%rd39, %rd38, %rd33;
	ld.global.f32 	%f36, [%rd39];
	fma.rn.f32 	%f37, %f35, %f36, %f34;
	ld.global.f32 	%f38, [%rd71+12];
	add.s64 	%rd40, %rd39, %rd33;
	ld.global.f32 	%f39, [%rd40];
	fma.rn.f32 	%f67, %f38, %f39, %f37;
	add.s64 	%rd73, %rd73, -8;
	add.s64 	%rd72, %rd72, %rd9;
	add.s64 	%rd71, %rd71, 32;
	setp.ne.s64 	%p6, %rd73, 0;
	@%p6 bra 	$L__BB1_4;
$L__BB1_5:
	setp.eq.s64 	%p7, %rd6, 0;
	@%p7 bra 	$L__BB1_13;
	and.b64  	%rd18, %rd24, 3;
	setp.lt.u64 	%p8, %rd6, 4;
	@%p8 bra 	$L__BB1_8;
	add.s64 	%rd41, %rd75, %rd5;
	shl.b64 	%rd42, %rd41, 2;
	add.s64 	%rd43, %rd2, %rd42;
	ld.global.f32 	%f41, [%rd43];
	mad.lo.s64 	%rd44, %rd75, %rd25, %rd4;
	shl.b64 	%rd45, %rd44, 2;
	add.s64 	%rd46, %rd1, %rd45;
	ld.global.f32 	%f42, [%rd46];
	fma.rn.f32 	%f43, %f41, %f42, %f67;
	ld.global.f32 	%f44, [%rd43+4];
	shl.b64 	%rd47, %rd25, 2;
	add.s64 	%rd48, %rd46, %rd47;
	ld.global.f32 	%f45, [%rd48];
	fma.rn.f32 	%f46, %f44, %f45, %f43;
	ld.global.f32 	%f47, [%rd43+8];
	add.s64 	%rd49, %rd48, %rd47;
	ld.global.f32 	%f48, [%rd49];
	fma.rn.f32 	%f49, %f47, %f48, %f46;
	ld.global.f32 	%f50, [%rd43+12];
	add.s64 	%rd50, %rd49, %rd47;
	ld.global.f32 	%f51, [%rd50];
	fma.rn.f32 	%f67, %f50, %f51, %f49;
	add.s64 	%rd75, %rd75, 4;
$L__BB1_8:
	setp.eq.s64 	%p9, %rd18, 0;
	@%p9 bra 	$L__BB1_13;
	setp.eq.s64 	%p10, %rd18, 1;
	@%p10 bra 	$L__BB1_11;
	add.s64 	%rd51, %rd75, %rd5;
	shl.b64 	%rd52, %rd51, 2;
	add.s64 	%rd53, %rd2, %rd52;
	ld.global.f32 	%f53, [%rd53];
	mad.lo.s64 	%rd54, %rd75, %rd25, %rd4;
	shl.b64 	%rd55, %rd54, 2;
	add.s64 	%rd56, %rd1, %rd55;
	ld.global.f32 	%f54, [%rd56];
	fma.rn.f32 	%f55, %f53, %f54, %f67;
	ld.global.f32 	%f56, [%rd53+4];
	shl.b64 	%rd57, %rd25, 2;
	add.s64 	%rd58, %rd56, %rd57;
	ld.global.f32 	%f57, [%rd58];
	fma.rn.f32 	%f67, %f56, %f57, %f55;
	add.s64 	%rd75, %rd75, 2;
$L__BB1_11:
	and.b64  	%rd59, %rd24, 1;
	setp.eq.b64 	%p11, %rd59, 1;
	not.pred 	%p12, %p11;
	@%p12 bra 	$L__BB1_13;
	add.s64 	%rd60, %rd75, %rd5;
	shl.b64 	%rd61, %rd60, 2;
	add.s64 	%rd62, %rd2, %rd61;
	ld.global.f32 	%f58, [%rd62];
	mad.lo.s64 	%rd63, %rd75, %rd25, %rd4;
	shl.b64 	%rd64, %rd63, 2;
	add.s64 	%rd65, %rd1, %rd64;
	ld.global.f32 	%f59, [%rd65];
	fma.rn.f32 	%f67, %f58, %f59, %f67;
$L__BB1_13:
	ld.param.u64 	%rd70, [_Z18cuda_matmul_kernelPKfS0_Pfmmm_param_2];
	mad.lo.s64 	%rd66, %rd25, %rd3, %rd4;
	cvta.to.global.u64 	%rd67, %rd70;
	shl.b64 	%rd68, %rd66, 2;
	add.s64 	%rd69, %rd67, %rd68;
	st.global.f32 	[%rd69], %f67;
$L__BB1_14:
	ret;

}


// ===== COMPILED SASS (sm_100) =====

	.target	sm_100

	.elftype	@"ET_EXEC"


//--------------------- .note.nv.tkinfo           --------------------------
	.section	.note.nv.tkinfo,"",@"SHT_NOTE"
	.sectionflags	@"SHF_NOTE_NV_TKINFO"
	.tkinfo
        /*0018*/ 	.word	0x00000002
        /*0030*/ 	.string	""
        /*0030*/ 	.string	"ptxas"
        /*0030*/ 	.string	"Cuda compilation tools, release 13.0, V13.0.88"
        /*0030*/ 	.string	"Build cuda_13.0.r13.0/compiler.36424714_0"
        /*0030*/ 	.string	"-arch sm_100 -m 64 "



//--------------------- .note.nv.cuinfo           --------------------------
	.section	.note.nv.cuinfo,"",@"SHT_NOTE"
	.sectionflags	@"SHF_NOTE_NV_CUINFO"
        /*0018*/ 	.short	0x0002
        /*001a*/ 	.short	0x0064
        /*001c*/ 	.short	0x0082
	.zero		2


//--------------------- .nv.info                  --------------------------
	.section	.nv.info,"",@"SHT_CUDA_INFO"
	.align	4


	//----- nvinfo : EIATTR_REGCOUNT
	.align		4
        /*0000*/ 	.byte	0x04, 0x2f
        /*0002*/ 	.short	(.L_1 - .L_0)
	.align		4
.L_0:
        /*0004*/ 	.word	index@(_Z12MatMulKernel6MatrixS_S_)
        /*0008*/ 	.word	0x00000020


	//----- nvinfo : EIATTR_FRAME_SIZE
	.align		4
.L_1:
        /*000c*/ 	.byte	0x04, 0x11
        /*000e*/ 	.short	(.L_3 - .L_2)
	.align		4
.L_2:
        /*0010*/ 	.word	index@(_Z12MatMulKernel6MatrixS_S_)
        /*0014*/ 	.word	0x00000000


	//----- nvinfo : EIATTR_REGCOUNT
	.align		4
.L_3:
        /*0018*/ 	.byte	0x04, 0x2f
        /*001a*/ 	.short	(.L_5 - .L_4)
	.align		4
.L_4:
        /*001c*/ 	.word	index@(_Z18cuda_matmul_kernelPKfS0_Pfmmm)
        /*0020*/ 	.word	0x00000020


	//----- nvinfo : EIATTR_FRAME_SIZE
	.align		4
.L_5:
        /*0024*/ 	.byte	0x04, 0x11
        /*0026*/ 	.short	(.L_7 - .L_6)
	.align		4
.L_6:
        /*0028*/ 	.word	index@(_Z18cuda_matmul_kernelPKfS0_Pfmmm)
        /*002c*/ 	.word	0x00000000


	//----- nvinfo : EIATTR_MIN_STACK_SIZE
	.align		4
.L_7:
        /*0030*/ 	.byte	0x04, 0x12
        /*0032*/ 	.short	(.L_9 - .L_8)
	.align		4
.L_8:
        /*0034*/ 	.word	index@(_Z18cuda_matmul_kernelPKfS0_Pfmmm)
        /*0038*/ 	.word	0x00000000


	//----- nvinfo : EIATTR_MIN_STACK_SIZE
	.align		4
.L_9:
        /*003c*/ 	.byte	0x04, 0x12
        /*003e*/ 	.short	(.L_11 - .L_10)
	.align		4
.L_10:
        /*0040*/ 	.word	index@(_Z12MatMulKernel6MatrixS_S_)
        /*0044*/ 	.word	0x00000000
.L_11:


//--------------------- .nv.compat                --------------------------
	.section	.nv.compat,"",@"SHT_CUDA_COMPAT_INFO"
	.align	4
        /*0000*/ 	.byte	0x02, 0x09, 0x00, 0x00, 0x02, 0x02, 0x01, 0x00, 0x02, 0x05, 0x05, 0x00, 0x03, 0x07, 0x01, 0x01
        /*0010*/ 	.byte	0x02, 0x03, 0x00, 0x00, 0x02, 0x06, 0x01, 0x00, 0x04, 0x0b, 0x08, 0x00, 0x09, 0x00, 0x00, 0x00
        /*0020*/ 	.byte	0x00, 0x00, 0x00, 0x00


//--------------------- .nv.info._Z18cuda_matmul_kernelPKfS0_Pfmmm --------------------------
	.section	.nv.info._Z18cuda_matmul_kernelPKfS0_Pfmmm,"",@"SHT_CUDA_INFO"
	.sectionflags	@""
	.align	4


	//----- nvinfo : EIATTR_CUDA_API_VERSION
	.align		4
        /*0000*/ 	.byte	0x04, 0x37
        /*0002*/ 	.short	(.L_13 - .L_12)
.L_12:
        /*0004*/ 	.word	0x00000082


	//----- nvinfo : EIATTR_KPARAM_INFO
	.align		4
.L_13:
        /*0008*/ 	.byte	0x04, 0x17
        /*000a*/ 	.short	(.L_15 - .L_14)
.L_14:
        /*000c*/ 	.word	0x00000000
        /*0010*/ 	.short	0x0005
        /*0012*/ 	.short	0x0028
        /*0014*/ 	.byte	0x00, 0xf0, 0x21, 0x00


	//----- nvinfo : EIATTR_KPARAM_INFO
	.align		4
.L_15:
        /*0018*/ 	.byte	0x04, 0x17
        /*001a*/ 	.short	(.L_17 - .L_16)
.L_16:
        /*001c*/ 	.word	0x00000000
        /*0020*/ 	.short	0x0004
        /*0022*/ 	.short	0x0020
        /*0024*/ 	.byte	0x00, 0xf0, 0x21, 0x00


	//----- nvinfo : EIATTR_KPARAM_INFO
	.align		4
.L_17:
        /*0028*/ 	.byte	0x04, 0x17
        /*002a*/ 	.short	(.L_19 - .L_18)
.L_18:
        /*002c*/ 	.word	0x00000000
        /*0030*/ 	.short	0x0003
        /*0032*/ 	.short	0x0018
        /*0034*/ 	.byte	0x00, 0xf0, 0x21, 0x00


	//----- nvinfo : EIATTR_KPARAM_INFO
	.align		4
.L_19:
        /*0038*/ 	.byte	0x04, 0x17
        /*003a*/ 	.short	(.L_21 - .L_20)
.L_20:
        /*003c*/ 	.word	0x00000000
        /*0040*/ 	.short	0x0002
        /*0042*/ 	.short	0x0010
        /*0044*/ 	.byte	0x00, 0xf5, 0x21, 0x00


	//----- nvinfo : EIATTR_KPARAM_INFO
	.align		4
.L_21:
        /*0048*/ 	.byte	0x04, 0x17
        /*004a*/ 	.short	(.L_23 - .L_22)
.L_22:
        /*004c*/ 	.word	0x00000000
        /*0050*/ 	.short	0x0001
        /*0052*/ 	.short	0x0008
        /*0054*/ 	.byte	0x00, 0xf5, 0x21, 0x00


	//----- nvinfo : EIATTR_KPARAM_INFO
	.align		4
.L_23:
        /*0058*/ 	.byte	0x04, 0x17
        /*005a*/ 	.short	(.L_25 - .L_24)
.L_24:
        /*005c*/ 	.word	0x00000000
        /*0060*/ 	.short	0x0000
        /*0062*/ 	.short	0x0000
        /*0064*/ 	.byte	0x00, 0xf5, 0x21, 0x00


	//----- nvinfo : EIATTR_SPARSE_MMA_MASK
	.align		4
.L_25:
        /*0068*/ 	.byte	0x03, 0x50
        /*006a*/ 	.short	0x0000


	//----- nvinfo : EIATTR_MAXREG_COUNT
	.align		4
        /*006c*/ 	.byte	0x03, 0x1b
        /*006e*/ 	.short	0x00ff


	//----- nvinfo : EIATTR_MERCURY_ISA_VERSION
	.align		4
        /*0070*/ 	.byte	0x03, 0x5f
        /*0072*/ 	.short	0x0101


	//----- nvinfo : EIATTR_VRC_CTA_INIT_COUNT
	.align		4
        /*0074*/ 	.byte	0x02, 0x4a
	.zero		1
	.zero		1


	//----- nvinfo : EIATTR_EXIT_INSTR_OFFSETS
	.align		4
        /*0078*/ 	.byte	0x04, 0x1c
        /*007a*/ 	.short	(.L_27 - .L_26)


	//   ....[0]....
.L_26:
        /*007c*/ 	.word	0x00000100


	//   ....[1]....
        /*0080*/ 	.word	0x00000c10


	//----- nvinfo : EIATTR_CBANK_PARAM_SIZE
	.align		4
.L_27:
        /*0084*/ 	.byte	0x03, 0x19
        /*0086*/ 	.short	0x0030


	//----- nvinfo : EIATTR_PARAM_CBANK
	.align		4
        /*0088*/ 	.byte	0x04, 0x0a
        /*008a*/ 	.short	(.L_29 - .L_28)
	.align		4
.L_28:
        /*008c*/ 	.word	index@(.nv.constant0._Z18cuda_matmul_kernelPKfS0_Pfmmm)
        /*0090*/ 	.short	0x0380
        /*0092*/ 	.short	0x0030


	//----- nvinfo : EIATTR_SW_WAR
	.align		4
.L_29:
        /*0094*/ 	.byte	0x04, 0x36
        /*0096*/ 	.short	(.L_31 - .L_30)
.L_30:
        /*0098*/ 	.word	0x00000008
.L_31:


//--------------------- .nv.info._Z12MatMulKernel6MatrixS_S_ --------------------------
	.section	.nv.info._Z12MatMulKernel6MatrixS_S_,"",@"SHT_CUDA_INFO"
	.sectionflags	@""
	.align	4


	//----- nvinfo : EIATTR_CUDA_API_VERSION
	.align		4
        /*0000*/ 	.byte	0x04, 0x37
        /*0002*/ 	.short	(.L_33 - .L_32)
.L_32:
        /*0004*/ 	.word	0x00000082


	//----- nvinfo : EIATTR_KPARAM_INFO
	.align		4
.L_33:
        /*0008*/ 	.byte	0x04, 0x17
        /*000a*/ 	.short	(.L_35 - .L_34)
.L_34:
        /*000c*/ 	.word	0x00000000
        /*0010*/ 	.short	0x0002
        /*0012*/ 	.short	0x0020
        /*0014*/ 	.byte	0x00, 0xf0, 0x41, 0x00


	//----- nvinfo : EIATTR_KPARAM_INFO
	.align		4
.L_35:
        /*0018*/ 	.byte	0x04, 0x17
        /*001a*/ 	.short	(.L_37 - .L_36)
.L_36:
        /*001c*/ 	.word	0x00000000
        /*0020*/ 	.short	0x0001
        /*0022*/ 	.short	0x0010
        /*0024*/ 	.byte	0x00, 0xf0, 0x41, 0x00


	//----- nvinfo : EIATTR_KPARAM_INFO
	.align		4
.L_37:
        /*0028*/ 	.byte	0x04, 0x17
        /*002a*/ 	.short	(.L_39 - .L_38)
.L_38:
        /*002c*/ 	.word	0x00000000
        /*0030*/ 	.short	0x0000
        /*0032*/ 	.short	0x0000
        /*0034*/ 	.byte	0x00, 0xf0, 0x41, 0x00


	//----- nvinfo : EIATTR_SPARSE_MMA_MASK
	.align		4
.L_39:
        /*0038*/ 	.byte	0x03, 0x50
        /*003a*/ 	.short	0x0000


	//----- nvinfo : EIATTR_MAXREG_COUNT
	.align		4
        /*003c*/ 	.byte	0x03, 0x1b
        /*003e*/ 	.short	0x00ff


	//----- nvinfo : EIATTR_MERCURY_ISA_VERSION
	.align		4
        /*0040*/ 	.byte	0x03, 0x5f
        /*0042*/ 	.short	0x0101


	//----- nvinfo : EIATTR_VRC_CTA_INIT_COUNT
	.align		4
        /*0044*/ 	.byte	0x02, 0x4a
	.zero		1
	.zero		1


	//----- nvinfo : EIATTR_EXIT_INSTR_OFFSETS
	.align		4
        /*0048*/ 	.byte	0x04, 0x1c
        /*004a*/ 	.short	(.L_41 - .L_40)


	//   ....[0]....
.L_40:
        /*004c*/ 	.word	0x000000d0


	//   ....[1]....
        /*0050*/ 	.word	0x00000900


	//----- nvinfo : EIATTR_CBANK_PARAM_SIZE
	.align		4
.L_41:
        /*0054*/ 	.byte	0x03, 0x19
        /*0056*/ 	.short	0x0030


	//----- nvinfo : EIATTR_PARAM_CBANK
	.align		4
        /*0058*/ 	.byte	0x04, 0x0a
        /*005a*/ 	.short	(.L_43 - .L_42)
	.align		4
.L_42:
        /*005c*/ 	.word	index@(.nv.constant0._Z12MatMulKernel6MatrixS_S_)
        /*0060*/ 	.short	0x0380
        /*0062*/ 	.short	0x0030


	//----- nvinfo : EIATTR_SW_WAR
	.align		4
.L_43:
        /*0064*/ 	.byte	0x04, 0x36
        /*0066*/ 	.short	(.L_45 - .L_44)
.L_44:
        /*0068*/ 	.word	0x00000008
.L_45:


//--------------------- .nv.callgraph             --------------------------
	.section	.nv.callgraph,"",@"SHT_CUDA_CALLGRAPH"
	.align	4
	.sectionentsize	8
	.align		4
        /*0000*/ 	.word	0x00000000
	.align		4
        /*0004*/ 	.word	0xffffffff
	.align		4
        /*0008*/ 	.word	0x00000000
	.align		4
        /*000c*/ 	.word	0xfffffffe
	.align		4
        /*0010*/ 	.word	0x00000000
	.align		4
        /*0014*/ 	.word	0xfffffffd
	.align		4
        /*0018*/ 	.word	0x00000000
	.align		4
        /*001c*/ 	.word	0xfffffffc


//--------------------- .text._Z18cuda_matmul_kernelPKfS0_Pfmmm --------------------------
	.section	.text._Z18cuda_matmul_kernelPKfS0_Pfmmm,"ax",@progbits
	.align	128
        .global         _Z18cuda_matmul_kernelPKfS0_Pfmmm
        .type           _Z18cuda_matmul_kernelPKfS0_Pfmmm,@function
        .size           _Z18cuda_matmul_kernelPKfS0_Pfmmm,(.L_x_11 - _Z18cuda_matmul_kernelPKfS0_Pfmmm)
        .other          _Z18cuda_matmul_kernelPKfS0_Pfmmm,@"STO_CUDA_ENTRY STV_DEFAULT"
_Z18cuda_matmul_kernelPKfS0_Pfmmm:
.text._Z18cuda_matmul_kernelPKfS0_Pfmmm:
[----:B------:R-:W-:Y:S01]  /*0000*/  LDC R1, c[0x0][0x37c] ;  /* 0x0000df00ff017b82 */ /* 0x000fe20000000800 */
[----:B------:R-:W0:Y:S07]  /*0010*/  S2R R7, SR_TID.X ;  /* 0x0000000000077919 */ /* 0x000e2e0000002100 */
[----:B------:R-:W1:Y:S01]  /*0020*/  LDC R19, c[0x0][0x364] ;  /* 0x0000d900ff137b82 */ /* 0x000e620000000800 */
[----:B------:R-:W2:Y:S01]  /*0030*/  LDCU.64 UR6, c[0x0][0x398] ;  /* 0x00007300ff0677ac */ /* 0x000ea20008000a00 */
[----:B------:R-:W1:Y:S06]  /*0040*/  S2R R0, SR_TID.Y ;  /* 0x0000000000007919 */ /* 0x000e6c0000002200 */
[----:B------:R-:W0:Y:S08]  /*0050*/  S2UR UR5, SR_CTAID.X ;  /* 0x00000000000579c3 */ /* 0x000e300000002500 */
[----:B------:R-:W0:Y:S08]  /*0060*/  LDC R6, c[0x0][0x360] ;  /* 0x0000d800ff067b82 */ /* 0x000e300000000800 */
[----:B------:R-:W1:Y:S08]  /*0070*/  S2UR UR4, SR_CTAID.Y ;  /* 0x00000000000479c3 */ /* 0x000e700000002600 */
[----:B------:R-:W3:Y:S01]  /*0080*/  LDC.64 R8, c[0x0][0x3a8] ;  /* 0x0000ea00ff087b82 */ /* 0x000ee20000000a00 */
[----:B0-----:R-:W-:-:S05]  /*0090*/  IMAD R6, R6, UR5, R7 ;  /* 0x0000000506067c24 */ /* 0x001fca000f8e0207 */
[----:B------:R-:W-:Y:S01]  /*00a0*/  SHF.R.S32.HI R7, RZ, 0x1f, R6 ;  /* 0x0000001fff077819 */ /* 0x000fe20000011406 */
[----:B-1----:R-:W-:-:S05]  /*00b0*/  IMAD R19, R19, UR4, R0 ;  /* 0x0000000413137c24 */ /* 0x002fca000f8e0200 */
[----:B--2---:R-:W-:Y:S02]  /*00c0*/  ISETP.GE.U32.AND P1, PT, R19, UR6, PT ;  /* 0x0000000613007c0c */ /* 0x004fe4000bf26070 */
[----:B---3--:R-:W-:-:S04]  /*00d0*/  ISETP.GE.U32.AND P0, PT, R6, R8, PT ;  /* 0x000000080600720c */ /* 0x008fc80003f06070 */
[----:B------:R-:W-:-:S04]  /*00e0*/  ISETP.GE.U32.AND.EX P0, PT, R7, R9, PT, P0 ;  /* 0x000000090700720c */ /* 0x000fc80003f06100 */
[----:B------:R-:W-:-:S13]  /*00f0*/  ISETP.GE.U32.OR.EX P0, PT, RZ, UR7, P0, P1 ;  /* 0x00000007ff007c0c */ /* 0x000fda0008706510 */
[----:B------:R-:W-:Y:S05]  /*0100*/  @P0 EXIT ;  /* 0x000000000000094d */ /* 0x000fea0003800000 */
[----:B------:R-:W0:Y:S01]  /*0110*/  LDCU.64 UR8, c[0x0][0x3a0] ;  /* 0x00007400ff0877ac */ /* 0x000e220008000a00 */
[----:B------:R-:W-:Y:S01]  /*0120*/  IMAD.MOV.U32 R0, RZ, RZ, RZ ;  /* 0x000000ffff007224 */ /* 0x000fe200078e00ff */
[----:B------:R-:W1:Y:S01]  /*0130*/  LDCU.64 UR10, c[0x0][0x358] ;  /* 0x00006b00ff0a77ac */ /* 0x000e620008000a00 */
[----:B0-----:R-:W-:-:S04]  /*0140*/  UISETP.NE.U32.AND UP0, UPT, UR8, URZ, UPT ;  /* 0x000000ff0800728c */ /* 0x001fc8000bf05070 */
[----:B------:R-:W-:-:S09]  /*0150*/  UISETP.NE.AND.EX UP0, UPT, UR9, URZ, UPT, UP0 ;  /* 0x000000ff0900728c */ /* 0x000fd2000bf05300 */
[----:B-1----:R-:W-:Y:S05]  /*0160*/  BRA.U !UP0, `(.L_x_0) ;  /* 0x0000000908887547 */ /* 0x002fea000b800000 */
[----:B------:R-:W-:Y:S02]  /*0170*/  UISETP.GE.U32.AND UP1, UPT, UR8, 0x8, UPT ;  /* 0x000000080800788c */ /* 0x000fe4000bf26070 */
[C---:B------:R-:W-:Y:S01]  /*0180*/  IMAD.WIDE.U32 R4, R19.reuse, UR8, RZ ;  /* 0x0000000813047c25 */ /* 0x040fe2000f8e00ff */
[----:B------:R-:W-:Y:S02]  /*0190*/  ULOP3.LUT UR12, UR8, 0x7, URZ, 0xc0, !UPT ;  /* 0x00000007080c7892 */ /* 0x000fe4000f8ec0ff */
[----:B------:R-:W-:Y:S01]  /*01a0*/  UISETP.GE.U32.AND.EX UP1, UPT, UR9, URZ, UPT, UP1 ;  /* 0x000000ff0900728c */ /* 0x000fe2000bf26110 */
[----:B------:R-:W-:Y:S01]  /*01b0*/  IMAD.MOV.U32 R0, RZ, RZ, RZ ;  /* 0x000000ffff007224 */ /* 0x000fe200078e00ff */
[----:B------:R-:W-:Y:S01]  /*01c0*/  UISETP.NE.U32.AND UP0, UPT, UR12, URZ, UPT ;  /* 0x000000ff0c00728c */ /* 0x000fe2000bf05070 */
[----:B------:R-:W-:Y:S01]  /*01d0*/  IMAD R23, R19, UR9, R5 ;  /* 0x0000000913177c24 */ /* 0x000fe2000f8e0205 */
[----:B------:R-:W-:Y:S01]  /*01e0*/  UMOV UR4, URZ ;  /* 0x000000ff00047c82 */ /* 0x000fe20008000000 */
[----:B------:R-:W-:Y:S01]  /*01f0*/  UMOV UR5, URZ ;  /* 0x000000ff00057c82 */ /* 0x000fe20008000000 */
[----:B------:R-:W-:-:S03]  /*0200*/  UISETP.NE.AND.EX UP0, UPT, URZ, URZ, UPT, UP0 ;  /* 0x000000ffff00728c */ /* 0x000fc6000bf05300 */
[----:B------:R-:W-:Y:S08]  /*0210*/  BRA.U !UP1, `(.L_x_1) ;  /* 0x0000000109fc7547 */ /* 0x000ff0000b800000 */
[----:B------:R-:W0:Y:S01]  /*0220*/  LDCU.128 UR16, c[0x0][0x380] ;  /* 0x00007000ff1077ac */ /* 0x000e220008000c00 */
[C-C-:B------:R-:W-:Y:S01]  /*0230*/  SHF.L.U64.HI R18, R8.reuse, 0x5, R9.reuse ;  /* 0x0000000508127819 */ /* 0x140fe20000010209 */
[----:B------:R-:W-:Y:S01]  /*0240*/  IMAD.MOV.U32 R0, RZ, RZ, RZ ;  /* 0x000000ffff007224 */ /* 0x000fe200078e00ff */
[C---:B------:R-:W-:Y:S01]  /*0250*/  SHF.L.U64.HI R25, R8.reuse, 0x2, R9 ;  /* 0x0000000208197819 */ /* 0x040fe20000010209 */
[----:B------:R-:W1:Y:S01]  /*0260*/  LDCU UR5, c[0x0][0x3a4] ;  /* 0x00007480ff0577ac */ /* 0x000e620008000800 */
[----:B------:R-:W-:Y:S01]  /*0270*/  SHF.L.U32 R27, R8, 0x2, RZ ;  /* 0x00000002081b7819 */ /* 0x000fe200000006ff */
[----:B------:R-:W-:-:S07]  /*0280*/  ULOP3.LUT UR4, UR8, 0xfffffff8, URZ, 0xc0, !UPT ;  /* 0xfffffff808047892 */ /* 0x000fce000f8ec0ff */
[----:B------:R-:W-:Y:S01]  /*0290*/  UMOV UR6, UR4 ;  /* 0x0000000400067c82 */ /* 0x000fe20008000000 */
[----:B0-----:R-:W-:Y:S02]  /*02a0*/  LEA R2, P1, R4, UR16, 0x2 ;  /* 0x0000001004027c11 */ /* 0x001fe4000f8210ff */
[----:B------:R-:W-:Y:S02]  /*02b0*/  LEA R20, P0, R6, UR18, 0x2 ;  /* 0x0000001206147c11 */ /* 0x000fe4000f8010ff */
[----:B------:R-:W-:Y:S01]  /*02c0*/  LEA.HI.X R11, R4, UR17, R23, 0x2, P1 ;  /* 0x00000011040b7c11 */ /* 0x000fe200088f1417 */
[----:B-1----:R-:W-:Y:S01]  /*02d0*/  UMOV UR7, UR5 ;  /* 0x0000000500077c82 */ /* 0x002fe20008000000 */
[----:B------:R-:W-:Y:S02]  /*02e0*/  IADD3 R2, P1, PT, R2, 0x10, RZ ;  /* 0x0000001002027810 */ /* 0x000fe40007f3e0ff */
[----:B------:R-:W-:-:S03]  /*02f0*/  LEA.HI.X R21, R6, UR19, R7, 0x2, P0 ;  /* 0x0000001306157c11 */ /* 0x000fc600080f1407 */
[----:B------:R-:W-:-:S08]  /*0300*/  IMAD.X R11, RZ, RZ, R11, P1 ;  /* 0x000000ffff0b7224 */ /* 0x000fd000008e060b */
.L_x_2:
[-C--:B------:R-:W-:Y:S01]  /*0310*/  IADD3 R28, P0, PT, R20, R27.reuse, RZ ;  /* 0x0000001b141c7210 */ /* 0x080fe20007f1e0ff */
[----:B------:R-:W-:Y:S01]  /*0320*/  IMAD.MOV.U32 R10, RZ, RZ, R2 ;  /* 0x000000ffff0a7224 */ /* 0x000fe200078e0002 */
[----:B------:R-:W2:Y:S03]  /*0330*/  LDG.E R3, desc[UR10][R20.64] ;  /* 0x0000000a14037981 */ /* 0x000ea6000c1e1900 */
[----:B------:R-:W-:Y:S01]  /*0340*/  IMAD.X R29, R21, 0x1, R25, P0 ;  /* 0x00000001151d7824 */ /* 0x000fe200000e0619 */
[----:B------:R-:W2:Y:S01]  /*0350*/  LDG.E R16, desc[UR10][R10.64+-0x10] ;  /* 0xfffff00a0a107981 */ /* 0x000ea2000c1e1900 */
[----:B------:R-:W-:-:S03]  /*0360*/  IADD3 R14, P0, PT, R28, R27, RZ ;  /* 0x0000001b1c0e7210 */ /* 0x000fc60007f1e0ff */
[----:B------:R-:W3:Y:S01]  /*0370*/  LDG.E R17, desc[UR10][R28.64] ;  /* 0x0000000a1c117981 */ /* 0x000ee2000c1e1900 */
[----:B------:R-:W-:-:S03]  /*0380*/  IADD3.X R15, PT, PT, R29, R25, RZ, P0, !PT ;  /* 0x000000191d0f7210 */ /* 0x000fc600007fe4ff */
[----:B------:R-:W3:Y:S04]  /*0390*/  LDG.E R24, desc[UR10][R10.64+-0xc] ;  /* 0xfffff40a0a187981 */ /* 0x000ee8000c1e1900 */
[----:B------:R0:W4:Y:S04]  /*03a0*/  LDG.E R22, desc[UR10][R14.64] ;  /* 0x0000000a0e167981 */ /* 0x000128000c1e1900 */
[----:B------:R-:W4:Y:S01]  /*03b0*/  LDG.E R29, desc[UR10][R10.64+-0x8] ;  /* 0xfffff80a0a1d7981 */ /* 0x000f22000c1e1900 */
[----:B------:R-:W-:-:S03]  /*03c0*/  IADD3 R12, P0, PT, R14, R27, RZ ;  /* 0x0000001b0e0c7210 */ /* 0x000fc60007f1e0ff */
[----:B------:R-:W5:Y:S02]  /*03d0*/  LDG.E R26, desc[UR10][R10.64+0x8] ;  /* 0x0000080a0a1a7981 */ /* 0x000f64000c1e1900 */
[----:B------:R-:W-:Y:S01]  /*03e0*/  IMAD.X R13, R15, 0x1, R25, P0 ;  /* 0x000000010f0d7824 */ /* 0x000fe200000e0619 */
[----:B------:R-:W-:-:S04]  /*03f0*/  IADD3 R2, P0, PT, R12, R27, RZ ;  /* 0x0000001b0c027210 */ /* 0x000fc80007f1e0ff */
[----:B------:R-:W5:Y:S01]  /*0400*/  LDG.E R12, desc[UR10][R12.64] ;  /* 0x0000000a0c0c7981 */ /* 0x000f62000c1e1900 */
[----:B--2---:R-:W-:Y:S01]  /*0410*/  FFMA R0, R16, R3, R0 ;  /* 0x0000000310007223 */ /* 0x004fe20000000000 */
[--C-:B------:R-:W-:Y:S01]  /*0420*/  IMAD.X R3, R13, 0x1, R25.reuse, P0 ;  /* 0x000000010d037824 */ /* 0x100fe200000e0619 */
[----:B------:R-:W-:Y:S01]  /*0430*/  IADD3 R16, P0, PT, R2, R27, RZ ;  /* 0x0000001b02107210 */ /* 0x000fe20007f1e0ff */
[----:B------:R-:W2:Y:S04]  /*0440*/  LDG.E R13, desc[UR10][R10.64] ;  /* 0x0000000a0a0d7981 */ /* 0x000ea8000c1e1900 */
[----:B------:R-:W2:Y:S01]  /*0450*/  LDG.E R2, desc[UR10][R2.64] ;  /* 0x0000000a02027981 */ /* 0x000ea2000c1e1900 */
[----:B---3--:R-:W-:Y:S01]  /*0460*/  FFMA R0, R24, R17, R0 ;  /* 0x0000001118007223 */ /* 0x008fe20000000000 */
[----:B------:R-:W-:Y:S01]  /*0470*/  IMAD.X R17, R3, 0x1, R25, P0 ;  /* 0x0000000103117824 */ /* 0x000fe200000e0619 */
[----:B0-----:R-:W-:Y:S01]  /*0480*/  IADD3 R14, P0, PT, R16, R27, RZ ;  /* 0x0000001b100e7210 */ /* 0x001fe20007f1e0ff */
[----:B------:R-:W3:Y:S01]  /*0490*/  LDG.E R24, desc[UR10][R10.64+0x4] ;  /* 0x0000040a0a187981 */ /* 0x000ee2000c1e1900 */
[----:B----4-:R-:W-:-:S03]  /*04a0*/  FFMA R22, R29, R22, R0 ;  /* 0x000000161d167223 */ /* 0x010fc60000000000 */
[----:B------:R-:W3:Y:S04]  /*04b0*/  LDG.E R16, desc[UR10][R16.64] ;  /* 0x0000000a10107981 */ /* 0x000ee8000c1e1900 */
[----:B------:R-:W5:Y:S01]  /*04c0*/  LDG.E R0, desc[UR10][R10.64+-0x4] ;  /* 0xfffffc0a0a007981 */ /* 0x000f62000c1e1900 */
[----:B------:R-:W-:Y:S02]  /*04d0*/  IADD3.X R15, PT, PT, R17, R25, RZ, P0, !PT ;  /* 0x00000019110f7210 */ /* 0x000fe400007fe4ff */
[----:B------:R-:W-:Y:S01]  /*04e0*/  IADD3 R28, P0, PT, R14, R27, RZ ;  /* 0x0000001b0e1c7210 */ /* 0x000fe20007f1e0ff */
[----:B------:R0:W4:Y:S04]  /*04f0*/  LDG.E R3, desc[UR10][R10.64+0xc] ;  /* 0x00000c0a0a037981 */ /* 0x000128000c1e1900 */
[----:B------:R-:W-:Y:S01]  /*0500*/  IMAD.X R29, R15, 0x1, R25, P0 ;  /* 0x000000010f1d7824 */ /* 0x000fe200000e0619 */
[----:B------:R-:W4:Y:S04]  /*0510*/  LDG.E R14, desc[UR10][R14.64] ;  /* 0x0000000a0e0e7981 */ /* 0x000f28000c1e1900 */
[----:B------:R-:W4:Y:S01]  /*0520*/  LDG.E R28, desc[UR10][R28.64] ;  /* 0x0000000a1c1c7981 */ /* 0x000f22000c1e1900 */
[----:B------:R-:W-:-:S04]  /*0530*/  UIADD3 UR6, UP1, UPT, UR6, -0x8, URZ ;  /* 0xfffffff806067890 */ /* 0x000fc8000ff3e0ff */
[----:B------:R-:W-:Y:S02]  /*0540*/  UIADD3.X UR7, UPT, UPT, UR7, -0x1, URZ, UP1, !UPT ;  /* 0xffffffff07077890 */ /* 0x000fe40008ffe4ff */
[----:B------:R-:W-:-:S04]  /*0550*/  UISETP.NE.U32.AND UP1, UPT, UR6, URZ, UPT ;  /* 0x000000ff0600728c */ /* 0x000fc8000bf25070 */
[----:B------:R-:W-:Y:S01]  /*0560*/  UISETP.NE.AND.EX UP1, UPT, UR7, URZ, UPT, UP1 ;  /* 0x000000ff0700728c */ /* 0x000fe2000bf25310 */
[----:B------:R-:W-:-:S05]  /*0570*/  LEA R20, P0, R8, R20, 0x5 ;  /* 0x0000001408147211 */ /* 0x000fca00078028ff */
[----:B------:R-:W-:Y:S02]  /*0580*/  IMAD.X R21, R21, 0x1, R18, P0 ;  /* 0x0000000115157824 */ /* 0x000fe400000e0612 */
[----:B-----5:R-:W-:-:S04]  /*0590*/  FFMA R0, R0, R12, R22 ;  /* 0x0000000c00007223 */ /* 0x020fc80000000016 */
[----:B--2---:R-:W-:Y:S01]  /*05a0*/  FFMA R13, R13, R2, R0 ;  /* 0x000000020d0d7223 */ /* 0x004fe20000000000 */
[----:B------:R-:W-:-:S03]  /*05b0*/  IADD3 R2, P1, PT, R10, 0x20, RZ ;  /* 0x000000200a027810 */ /* 0x000fc60007f3e0ff */
[----:B---3--:R-:W-:-:S04]  /*05c0*/  FFMA R13, R24, R16, R13 ;  /* 0x00000010180d7223 */ /* 0x008fc8000000000d */
[----:B----4-:R-:W-:Y:S01]  /*05d0*/  FFMA R14, R26, R14, R13 ;  /* 0x0000000e1a0e7223 */ /* 0x010fe2000000000d */
[----:B0-----:R-:W-:-:S03]  /*05e0*/  IMAD.X R11, RZ, RZ, R11, P1 ;  /* 0x000000ffff0b7224 */ /* 0x001fc600008e060b */
[----:B------:R-:W-:Y:S01]  /*05f0*/  FFMA R0, R3, R28, R14 ;  /* 0x0000001c03007223 */ /* 0x000fe2000000000e */
[----:B------:R-:W-:Y:S06]  /*0600*/  BRA.U UP1, `(.L_x_2) ;  /* 0xfffffffd01407547 */ /* 0x000fec000b83ffff */
.L_x_1:
[----:B------:R-:W-:Y:S05]  /*0610*/  BRA.U !UP0, `(.L_x_0) ;  /* 0x00000005085c7547 */ /* 0x000fea000b800000 */
[----:B------:R-:W-:Y:S02]  /*0620*/  UISETP.GE.U32.AND UP1, UPT, UR12, 0x4, UPT ;  /* 0x000000040c00788c */ /* 0x000fe4000bf26070 */
[----:B------:R-:W-:Y:S02]  /*0630*/  ULOP3.LUT UR7, UR8, 0x3, URZ, 0xc0, !UPT ;  /* 0x0000000308077892 */ /* 0x000fe4000f8ec0ff */
[----:B------:R-:W-:Y:S02]  /*0640*/  UISETP.GE.U32.AND.EX UP1, UPT, URZ, URZ, UPT, UP1 ;  /* 0x000000ffff00728c */ /* 0x000fe4000bf26110 */
[----:B------:R-:W-:-:S04]  /*0650*/  UISETP.NE.U32.AND UP0, UPT, UR7, URZ, UPT ;  /* 0x000000ff0700728c */ /* 0x000fc8000bf05070 */
[----:B------:R-:W-:-:S03]  /*0660*/  UISETP.NE.AND.EX UP0, UPT, URZ, URZ, UPT, UP0 ;  /* 0x000000ffff00728c */ /* 0x000fc6000bf05300 */
[----:B------:R-:W-:Y:S08]  /*0670*/  BRA.U !UP1, `(.L_x_3) ;  /* 0x0000000109887547 */ /* 0x000ff0000b800000 */
[----:B------:R-:W0:Y:S01]  /*0680*/  LDCU.128 UR12, c[0x0][0x380] ;  /* 0x00007000ff0c77ac */ /* 0x000e220008000c00 */
[----:B------:R-:W-:Y:S01]  /*0690*/  IMAD R2, R8, UR5, RZ ;  /* 0x0000000508027c24 */ /* 0x000fe2000f8e02ff */
[----:B------:R-:W-:Y:S01]  /*06a0*/  IADD3 R15, P1, PT, R4, UR4, RZ ;  /* 0x00000004040f7c10 */ /* 0x000fe2000ff3e0ff */
[----:B------:R-:W-:-:S04]  /*06b0*/  IMAD.WIDE.U32 R10, R8, UR4, R6 ;  /* 0x00000004080a7c25 */ /* 0x000fc8000f8e0006 */
[----:B------:R-:W-:Y:S02]  /*06c0*/  IMAD R3, R9, UR4, R2 ;  /* 0x0000000409037c24 */ /* 0x000fe4000f8e0202 */
[----:B------:R-:W-:-:S03]  /*06d0*/  IMAD.WIDE.U32 R12, R8, 0x4, RZ ;  /* 0x00000004080c7825 */ /* 0x000fc600078e00ff */
[----:B------:R-:W-:Y:S01]  /*06e0*/  IADD3 R3, PT, PT, R11, R3, RZ ;  /* 0x000000030b037210 */ /* 0x000fe20007ffe0ff */
[----:B------:R-:W-:-:S04]  /*06f0*/  IMAD.SHL.U32 R11, R9, 0x4, RZ ;  /* 0x00000004090b7824 */ /* 0x000fc800078e00ff */
[----:B------:R-:W-:Y:S01]  /*0700*/  IMAD.IADD R13, R13, 0x1, R11 ;  /* 0x000000010d0d7824 */ /* 0x000fe200078e020b */
[C---:B0-----:R-:W-:Y:S02]  /*0710*/  LEA R20, P2, R10.reuse, UR14, 0x2 ;  /* 0x0000000e0a147c11 */ /* 0x041fe4000f8410ff */
[----:B------:R-:W-:Y:S02]  /*0720*/  LEA R2, P0, R15, UR12, 0x2 ;  /* 0x0000000c0f027c11 */ /* 0x000fe4000f8010ff */
[----:B------:R-:W-:Y:S02]  /*0730*/  LEA.HI.X R21, R10, UR15, R3, 0x2, P2 ;  /* 0x0000000f0a157c11 */ /* 0x000fe400090f1403 */
[----:B------:R-:W-:Y:S02]  /*0740*/  IADD3.X R10, PT, PT, R23, UR5, RZ, P1, !PT ;  /* 0x00000005170a7c10 */ /* 0x000fe40008ffe4ff */
[----:B------:R-:W-:Y:S01]  /*0750*/  IADD3 R14, P1, PT, R20, R12, RZ ;  /* 0x0000000c140e7210 */ /* 0x000fe20007f3e0ff */
[----:B------:R-:W2:Y:S01]  /*0760*/  LDG.E R17, desc[UR10][R20.64] ;  /* 0x0000000a14117981 */ /* 0x000ea2000c1e1900 */
[----:B------:R-:W-:-:S02]  /*0770*/  LEA.HI.X R3, R15, UR13, R10, 0x2, P0 ;  /* 0x0000000d0f037c11 */ /* 0x000fc400080f140a */
[-C--:B------:R-:W-:Y:S02]  /*0780*/  IADD3 R10, P0, PT, R14, R12.reuse, RZ ;  /* 0x0000000c0e0a7210 */ /* 0x080fe40007f1e0ff */
[----:B------:R-:W-:Y:S01]  /*0790*/  IADD3.X R15, PT, PT, R13, R21, RZ, P1, !PT ;  /* 0x000000150d0f7210 */ /* 0x000fe20000ffe4ff */
[----:B------:R-:W2:Y:S01]  /*07a0*/  LDG.E R25, desc[UR10][R2.64] ;  /* 0x0000000a02197981 */ /* 0x000ea2000c1e1900 */
[----:B------:R-:W-:-:S03]  /*07b0*/  IADD3 R12, P1, PT, R10, R12, RZ ;  /* 0x0000000c0a0c7210 */ /* 0x000fc60007f3e0ff */
[--C-:B------:R-:W-:Y:S01]  /*07c0*/  IMAD.X R11, R15, 0x1, R13.reuse, P0 ;  /* 0x000000010f0b7824 */ /* 0x100fe200000e060d */
[----:B------:R-:W3:Y:S04]  /*07d0*/  LDG.E R14, desc[UR10][R14.64] ;  /* 0x0000000a0e0e7981 */ /* 0x000ee8000c1e1900 */
[----:B------:R-:W3:Y:S01]  /*07e0*/  LDG.E R16, desc[UR10][R2.64+0x4] ;  /* 0x0000040a02107981 */ /* 0x000ee2000c1e1900 */
[----:B------:R-:W-:-:S03]  /*07f0*/  IMAD.X R13, R11, 0x1, R13, P1 ;  /* 0x000000010b0d7824 */ /* 0x000fc600008e060d */
[----:B------:R-:W4:Y:S04]  /*0800*/  LDG.E R10, desc[UR10][R10.64] ;  /* 0x0000000a0a0a7981 */ /* 0x000f28000c1e1900 */
[----:B------:R-:W4:Y:S04]  /*0810*/  LDG.E R27, desc[UR10][R2.64+0x8] ;  /* 0x0000080a021b7981 */ /* 0x000f28000c1e1900 */
[----:B------:R-:W5:Y:S04]  /*0820*/  LDG.E R29, desc[UR10][R2.64+0xc] ;  /* 0x00000c0a021d7981 */ /* 0x000f68000c1e1900 */
[----:B------:R-:W5:Y:S01]  /*0830*/  LDG.E R12, desc[UR10][R12.64] ;  /* 0x0000000a0c0c7981 */ /* 0x000f62000c1e1900 */
[----:B------:R-:W-:-:S04]  /*0840*/  UIADD3 UR4, UP1, UPT, UR4, 0x4, URZ ;  /* 0x0000000404047890 */ /* 0x000fc8000ff3e0ff */
[----:B------:R-:W-:Y:S01]  /*0850*/  UIADD3.X UR5, UPT, UPT, URZ, UR5, URZ, UP1, !UPT ;  /* 0x00000005ff057290 */ /* 0x000fe20008ffe4ff */
[----:B--2---:R-:W-:-:S04]  /*0860*/  FFMA R17, R25, R17, R0 ;  /* 0x0000001119117223 */ /* 0x004fc80000000000 */
[----:B---3--:R-:W-:-:S04]  /*0870*/  FFMA R16, R16, R14, R17 ;  /* 0x0000000e10107223 */ /* 0x008fc80000000011 */
[----:B----4-:R-:W-:-:S04]  /*0880*/  FFMA R16, R27, R10, R16 ;  /* 0x0000000a1b107223 */ /* 0x010fc80000000010 */
[----:B-----5:R-:W-:-:S07]  /*0890*/  FFMA R0, R29, R12, R16 ;  /* 0x0000000c1d007223 */ /* 0x020fce0000000010 */
.L_x_3:
[----:B------:R-:W-:Y:S05]  /*08a0*/  BRA.U !UP0, `(.L_x_0) ;  /* 0x0000000108b87547 */ /* 0x000fea000b800000 */
[----:B------:R-:W-:Y:S02]  /*08b0*/  UISETP.NE.U32.AND UP1, UPT, UR7, 0x1, UPT ;  /* 0x000000010700788c */ /* 0x000fe4000bf25070 */
[----:B------:R-:W-:Y:S02]  /*08c0*/  ULOP3.LUT UR6, UR8, 0x1, URZ, 0xc0, !UPT ;  /* 0x0000000108067892 */ /* 0x000fe4000f8ec0ff */
[----:B------:R-:W-:Y:S02]  /*08d0*/  UISETP.NE.AND.EX UP1, UPT, URZ, URZ, UPT, UP1 ;  /* 0x000000ffff00728c */ /* 0x000fe4000bf25310 */
[----:B------:R-:W-:-:S04]  /*08e0*/  UISETP.NE.U32.AND UP0, UPT, UR6, 0x1, UPT ;  /* 0x000000010600788c */ /* 0x000fc8000bf05070 */
[----:B------:R-:W-:-:S03]  /*08f0*/  UISETP.NE.U32.AND.EX UP0, UPT, URZ, URZ, UPT, UP0 ;  /* 0x000000ffff00728c */ /* 0x000fc6000bf05100 */
[----:B------:R-:W-:Y:S08]  /*0900*/  BRA.U !UP1, `(.L_x_4) ;  /* 0x00000001095c7547 */ /* 0x000ff0000b800000 */
[----:B------:R-:W0:Y:S01]  /*0910*/  LDCU.128 UR12, c[0x0][0x380] ;  /* 0x00007000ff0c77ac */ /* 0x000e220008000c00 */
[----:B------:R-:W-:Y:S01]  /*0920*/  MOV R2, R6 ;  /* 0x0000000600027202 */ /* 0x000fe20000000f00 */
[----:B------:R-:W-:Y:S01]  /*0930*/  IMAD.MOV.U32 R3, RZ, RZ, R7 ;  /* 0x000000ffff037224 */ /* 0x000fe200078e0007 */
[----:B------:R-:W-:Y:S01]  /*0940*/  IADD3 R11, P0, PT, R4, UR4, RZ ;  /* 0x00000004040b7c10 */ /* 0x000fe2000ff1e0ff */
[C---:B------:R-:W-:Y:S02]  /*0950*/  IMAD R10, R8.reuse, UR5, RZ ;  /* 0x00000005080a7c24 */ /* 0x040fe4000f8e02ff */
[----:B------:R-:W-:Y:S01]  /*0960*/  IMAD.WIDE.U32 R12, R8, UR4, R2 ;  /* 0x00000004080c7c25 */ /* 0x000fe2000f8e0002 */
[----:B------:R-:W-:-:S03]  /*0970*/  IADD3.X R14, PT, PT, R23, UR5, RZ, P0, !PT ;  /* 0x00000005170e7c10 */ /* 0x000fc600087fe4ff */
[----:B------:R-:W-:-:S04]  /*0980*/  IMAD R3, R9, UR4, R10 ;  /* 0x0000000409037c24 */ /* 0x000fc8000f8e020a */
[----:B------:R-:W-:Y:S01]  /*0990*/  IMAD.IADD R13, R13, 0x1, R3 ;  /* 0x000000010d0d7824 */ /* 0x000fe200078e0203 */
[C---:B0-----:R-:W-:Y:S02]  /*09a0*/  LEA R2, P1, R11.reuse, UR12, 0x2 ;  /* 0x0000000c0b027c11 */ /* 0x041fe4000f8210ff */
[C---:B------:R-:W-:Y:S02]  /*09b0*/  LEA R10, P0, R12.reuse, UR14, 0x2 ;  /* 0x0000000e0c0a7c11 */ /* 0x040fe4000f8010ff */
[----:B------:R-:W-:Y:S02]  /*09c0*/  LEA.HI.X R3, R11, UR13, R14, 0x2, P1 ;  /* 0x0000000d0b037c11 */ /* 0x000fe400088f140e */
[----:B------:R-:W-:Y:S02]  /*09d0*/  LEA.HI.X R11, R12, UR15, R13, 0x2, P0 ;  /* 0x0000000f0c0b7c11 */ /* 0x000fe400080f140d */
[C---:B------:R-:W-:Y:S01]  /*09e0*/  LEA R12, P0, R8.reuse, R10, 0x2 ;  /* 0x0000000a080c7211 */ /* 0x040fe200078010ff */
[----:B------:R-:W2:Y:S03]  /*09f0*/  LDG.E R15, desc[UR10][R2.64] ;  /* 0x0000000a020f7981 */ /* 0x000ea6000c1e1900 */
[----:B------:R-:W-:Y:S01]  /*0a00*/  LEA.HI.X R13, R8, R11, R9, 0x2, P0 ;  /* 0x0000000b080d7211 */ /* 0x000fe200000f1409 */
[----:B------:R-:W2:Y:S04]  /*0a10*/  LDG.E R10, desc[UR10][R10.64] ;  /* 0x0000000a0a0a7981 */ /* 0x000ea8000c1e1900 */
[----:B------:R-:W3:Y:S04]  /*0a20*/  LDG.E R14, desc[UR10][R2.64+0x4] ;  /* 0x0000040a020e7981 */ /* 0x000ee8000c1e1900 */
[----:B------:R-:W3:Y:S01]  /*0a30*/  LDG.E R12, desc[UR10][R12.64] ;  /* 0x0000000a0c0c7981 */ /* 0x000ee2000c1e1900 */
[----:B------:R-:W-:-:S04]  /*0a40*/  UIADD3 UR4, UP1, UPT, UR4, 0x2, URZ ;  /* 0x0000000204047890 */ /* 0x000fc8000ff3e0ff */
[----:B------:R-:W-:Y:S01]  /*0a50*/  UIADD3.X UR5, UPT, UPT, URZ, UR5, URZ, UP1, !UPT ;  /* 0x00000005ff057290 */ /* 0x000fe20008ffe4ff */
[----:B--2---:R-:W-:-:S04]  /*0a60*/  FFMA R15, R15, R10, R0 ;  /* 0x0000000a0f0f7223 */ /* 0x004fc80000000000 */
[----:B---3--:R-:W-:-:S07]  /*0a70*/  FFMA R0, R14, R12, R15 ;  /* 0x0000000c0e007223 */ /* 0x008fce000000000f */
.L_x_4:
[----:B------:R-:W-:Y:S05]  /*0a80*/  BRA.U UP0, `(.L_x_0) ;  /* 0x0000000100407547 */ /* 0x000fea000b800000 */
[----:B------:R-:W0:Y:S01]  /*0a90*/  LDCU.128 UR12, c[0x0][0x380] ;  /* 0x00007000ff0c77ac */ /* 0x000e220008000c00 */
[----:B------:R-:W-:Y:S01]  /*0aa0*/  IADD3 R3, P0, PT, R4, UR4, RZ ;  /* 0x0000000404037c10 */ /* 0x000fe2000ff1e0ff */
[C---:B------:R-:W-:Y:S01]  /*0ab0*/  IMAD R2, R8.reuse, UR5, RZ ;  /* 0x0000000508027c24 */ /* 0x040fe2000f8e02ff */
[----:B------:R-:W-:Y:S01]  /*0ac0*/  MOV R4, R6 ;  /* 0x0000000600047202 */ /* 0x000fe20000000f00 */
[----:B------:R-:W-:Y:S01]  /*0ad0*/  IMAD.MOV.U32 R5, RZ, RZ, R7 ;  /* 0x000000ffff057224 */ /* 0x000fe200078e0007 */
[----:B------:R-:W-:Y:S01]  /*0ae0*/  IADD3.X R12, PT, PT, R23, UR5, RZ, P0, !PT ;  /* 0x00000005170c7c10 */ /* 0x000fe200087fe4ff */
[----:B------:R-:W-:Y:S02]  /*0af0*/  IMAD R11, R9, UR4, R2 ;  /* 0x00000004090b7c24 */ /* 0x000fe4000f8e0202 */
[----:B------:R-:W-:-:S04]  /*0b00*/  IMAD.WIDE.U32 R4, R8, UR4, R4 ;  /* 0x0000000408047c25 */ /* 0x000fc8000f8e0004 */
[----:B------:R-:W-:Y:S01]  /*0b10*/  IMAD.IADD R5, R5, 0x1, R11 ;  /* 0x0000000105057824 */ /* 0x000fe200078e020b */
[C---:B0-----:R-:W-:Y:S02]  /*0b20*/  LEA R2, P1, R3.reuse, UR12, 0x2 ;  /* 0x0000000c03027c11 */ /* 0x041fe4000f8210ff */
[C---:B------:R-:W-:Y:S02]  /*0b30*/  LEA R10, P0, R4.reuse, UR14, 0x2 ;  /* 0x0000000e040a7c11 */ /* 0x040fe4000f8010ff */
[----:B------:R-:W-:Y:S02]  /*0b40*/  LEA.HI.X R3, R3, UR13, R12, 0x2, P1 ;  /* 0x0000000d03037c11 */ /* 0x000fe400088f140c */
[----:B------:R-:W-:-:S04]  /*0b50*/  LEA.HI.X R11, R4, UR15, R5, 0x2, P0 ;  /* 0x0000000f040b7c11 */ /* 0x000fc800080f1405 */
[----:B------:R-:W2:Y:S04]  /*0b60*/  LDG.E R3, desc[UR10][R2.64] ;  /* 0x0000000a02037981 */ /* 0x000ea8000c1e1900 */
[----:B------:R-:W2:Y:S02]  /*0b70*/  LDG.E R10, desc[UR10][R10.64] ;  /* 0x0000000a0a0a7981 */ /* 0x000ea4000c1e1900 */
[----:B--2---:R-:W-:-:S07]  /*0b80*/  FFMA R0, R3, R10, R0 ;  /* 0x0000000a03007223 */ /* 0x004fce0000000000 */
.L_x_0:
[----:B------:R-:W0:Y:S01]  /*0b90*/  LDCU.64 UR4, c[0x0][0x390] ;  /* 0x00007200ff0477ac */ /* 0x000e220008000a00 */
[----:B------:R-:W-:Y:S01]  /*0ba0*/  MOV R2, R6 ;  /* 0x0000000600027202 */ /* 0x000fe20000000f00 */
[----:B------:R-:W-:-:S04]  /*0bb0*/  IMAD.MOV.U32 R3, RZ, RZ, R7 ;  /* 0x000000ffff037224 */ /* 0x000fc800078e0007 */
[----:B------:R-:W-:-:S04]  /*0bc0*/  IMAD.WIDE.U32 R2, R19, R8, R2 ;  /* 0x0000000813027225 */ /* 0x000fc800078e0002 */
[----:B------:R-:W-:Y:S01]  /*0bd0*/  IMAD R9, R19, R9, R3 ;  /* 0x0000000913097224 */ /* 0x000fe200078e0203 */
[----:B0-----:R-:W-:-:S04]  /*0be0*/  LEA R4, P0, R2, UR4, 0x2 ;  /* 0x0000000402047c11 */ /* 0x001fc8000f8010ff */
[----:B------:R-:W-:-:S05]  /*0bf0*/  LEA.HI.X R5, R2, UR5, R9, 0x2, P0 ;  /* 0x0000000502057c11 */ /* 0x000fca00080f1409 */
[----:B------:R-:W-:Y:S01]  /*0c00*/  STG.E desc[UR10][R4.64], R0 ;  /* 0x0000000004007986 */ /* 0x000fe2000c10190a */
[----:B------:R-:W-:Y:S05]  /*0c10*/  EXIT ;  /* 0x000000000000794d */ /* 0x000fea0003800000 */
.L_x_5:
[----:B------:R-:W-:-:S00]  /*0c20*/  BRA `(.L_x_5) ;  /* 0xfffffffc00fc7947 */ /* 0x000fc0000383ffff */
[----:B------:R-:W-:-:S00]  /*0c30*/  NOP ;  /* 0x0000000000007918 */ /* 0x000fc00000000000 */
        /* <DEDUP_REMOVED lines=12> */
.L_x_11:


//--------------------- .text._Z12MatMulKernel6MatrixS_S_ --------------------------
	.section	.text._Z12MatMulKernel6MatrixS_S_,"ax",@progbits
	.align	128
        .global         _Z12MatMulKernel6MatrixS_S_
        .type           _Z12MatMulKernel6MatrixS_S_,@function
        .size           _Z12MatMulKernel6MatrixS_S_,(.L_x_12 - _Z12MatMulKernel6MatrixS_S_)
        .other          _Z12MatMulKernel6MatrixS_S_,@"STO_CUDA_ENTRY STV_DEFAULT"
_Z12MatMulKernel6MatrixS_S_:
.text._Z12MatMulKernel6MatrixS_S_:
[----:B------:R-:W-:Y:S01]  /*0000*/  LDC R1, c[0x0][0x37c] ;  /* 0x0000df00ff017b82 */ /* 0x000fe20000000800 */
[----:B------:R-:W0:Y:S07]  /*0010*/  S2R R3, SR_TID.X ;  /* 0x0000000000037919 */ /* 0x000e2e0000002100 */
[----:B------:R-:W1:Y:S01]  /*0020*/  LDC R19, c[0x0][0x364] ;  /* 0x0000d900ff137b82 */ /* 0x000e620000000800 */
[----:B------:R-:W2:Y:S01]  /*0030*/  LDCU UR6, c[0x0][0x384] ;  /* 0x00007080ff0677ac */ /* 0x000ea20008000800 */
[----:B------:R-:W1:Y:S06]  /*0040*/  S2R R2, SR_TID.Y ;  /* 0x0000000000027919 */ /* 0x000e6c0000002200 */
[----:B------:R-:W0:Y:S08]  /*0050*/  S2UR UR5, SR_CTAID.X ;  /* 0x00000000000579c3 */ /* 0x000e300000002500 */
[----:B------:R-:W0:Y:S08]  /*0060*/  LDC R0, c[0x0][0x360] ;  /* 0x0000d800ff007b82 */ /* 0x000e300000000800 */
[----:B------:R-:W1:Y:S08]  /*0070*/  S2UR UR4, SR_CTAID.Y ;  /* 0x00000000000479c3 */ /* 0x000e700000002600 */
[----:B------:R-:W3:Y:S01]  /*0080*/  LDC R17, c[0x0][0x390] ;  /* 0x0000e400ff117b82 */ /* 0x000ee20000000800 */
[----:B0-----:R-:W-:-:S02]  /*0090*/  IMAD R0, R0, UR5, R3 ;  /* 0x0000000500007c24 */ /* 0x001fc4000f8e0203 */
[----:B-1----:R-:W-:-:S03]  /*00a0*/  IMAD R19, R19, UR4, R2 ;  /* 0x0000000413137c24 */ /* 0x002fc6000f8e0202 */
[----:B---3--:R-:W-:-:S04]  /*00b0*/  ISETP.GE.AND P0, PT, R0, R17, PT ;  /* 0x000000110000720c */ /* 0x008fc80003f06270 */
[----:B--2---:R-:W-:-:S13]  /*00c0*/  ISETP.GE.OR P0, PT, R19, UR6, P0 ;  /* 0x0000000613007c0c */ /* 0x004fda0008706670 */
[----:B------:R-:W-:Y:S05]  /*00d0*/  @P0 EXIT ;  /* 0x000000000000094d */ /* 0x000fea0003800000 */
[----:B------:R-:W0:Y:S01]  /*00e0*/  LDC R16, c[0x0][0x380] ;  /* 0x0000e000ff107b82 */ /* 0x000e220000000800 */
[----:B------:R-:W1:Y:S01]  /*00f0*/  LDCU.64 UR4, c[0x0][0x358] ;  /* 0x00006b00ff0477ac */ /* 0x000e620008000a00 */
[----:B------:R-:W-:Y:S01]  /*0100*/  HFMA2 R24, -RZ, RZ, 0, 0 ;  /* 0x00000000ff187431 */ /* 0x000fe200000001ff */
[----:B0-----:R-:W-:-:S13]  /*0110*/  ISETP.GE.AND P0, PT, R16, 0x1, PT ;  /* 0x000000011000780c */ /* 0x001fda0003f06270 */
[----:B-1----:R-:W-:Y:S05]  /*0120*/  @!P0 BRA `(.L_x_6) ;  /* 0x0000000400e08947 */ /* 0x002fea0003800000 */
[C---:B------:R-:W-:Y:S01]  /*0130*/  ISETP.GE.U32.AND P1, PT, R16.reuse, 0x8, PT ;  /* 0x000000081000780c */ /* 0x040fe20003f26070 */
[----:B------:R-:W-:Y:S01]  /*0140*/  IMAD R20, R19, R16, RZ ;  /* 0x0000001013147224 */ /* 0x000fe200078e02ff */
[----:B------:R-:W-:Y:S02]  /*0150*/  LOP3.LUT R27, R16, 0x7, RZ, 0xc0, !PT ;  /* 0x00000007101b7812 */ /* 0x000fe400078ec0ff */
[----:B------:R-:W-:Y:S02]  /*0160*/  MOV R21, RZ ;  /* 0x000000ff00157202 */ /* 0x000fe40000000f00 */
[----:B------:R-:W-:Y:S02]  /*0170*/  ISETP.NE.AND P0, PT, R27, RZ, PT ;  /* 0x000000ff1b00720c */ /* 0x000fe40003f05270 */
[----:B------:R-:W-:-:S05]  /*0180*/  MOV R24, RZ ;  /* 0x000000ff00187202 */ /* 0x000fca0000000f00 */
[----:B------:R-:W-:Y:S06]  /*0190*/  @!P1 BRA `(.L_x_7) ;  /* 0x0000000000c49947 */ /* 0x000fec0003800000 */
[----:B------:R-:W0:Y:S01]  /*01a0*/  LDC.64 R2, c[0x0][0x388] ;  /* 0x0000e200ff027b82 */ /* 0x000e220000000a00 */
[----:B------:R-:W-:Y:S02]  /*01b0*/  LOP3.LUT R21, R16, 0x7ffffff8, RZ, 0xc0, !PT ;  /* 0x7ffffff810157812 */ /* 0x000fe400078ec0ff */
[----:B------:R-:W-:Y:S02]  /*01c0*/  MOV R24, RZ ;  /* 0x000000ff00187202 */ /* 0x000fe40000000f00 */
[----:B------:R-:W-:Y:S02]  /*01d0*/  MOV R18, R0 ;  /* 0x0000000000127202 */ /* 0x000fe40000000f00 */
[----:B------:R-:W-:Y:S01]  /*01e0*/  IADD3 R22, PT, PT, -R21, RZ, RZ ;  /* 0x000000ff15167210 */ /* 0x000fe20007ffe1ff */
[----:B0-----:R-:W-:-:S03]  /*01f0*/  IMAD.WIDE.U32 R2, R20, 0x4, R2 ;  /* 0x0000000414027825 */ /* 0x001fc600078e0002 */
[----:B------:R-:W-:-:S04]  /*0200*/  IADD3 R4, P1, PT, R2, 0x10, RZ ;  /* 0x0000001002047810 */ /* 0x000fc80007f3e0ff */
[----:B------:R-:W-:-:S09]  /*0210*/  IADD3.X R5, PT, PT, RZ, R3, RZ, P1, !PT ;  /* 0x00000003ff057210 */ /* 0x000fd20000ffe4ff */
.L_x_8:
[----:B------:R-:W0:Y:S01]  /*0220*/  LDC.64 R14, c[0x0][0x398] ;  /* 0x0000e600ff0e7b82 */ /* 0x000e220000000a00 */
[----:B------:R-:W-:Y:S02]  /*0230*/  MOV R2, R4 ;  /* 0x0000000400027202 */ /* 0x000fe40000000f00 */
[----:B------:R-:W-:-:S05]  /*0240*/  MOV R3, R5 ;  /* 0x0000000500037202 */ /* 0x000fca0000000f00 */
[----:B------:R-:W2:Y:S04]  /*0250*/  LDG.E R25, desc[UR4][R2.64+-0x10] ;  /* 0xfffff00402197981 */ /* 0x000ea8000c1e1900 */
[----:B------:R-:W3:Y:S04]  /*0260*/  LDG.E R23, desc[UR4][R2.64+-0xc] ;  /* 0xfffff40402177981 */ /* 0x000ee8000c1e1900 */
[----:B------:R-:W4:Y:S04]  /*0270*/  LDG.E R29, desc[UR4][R2.64+-0x8] ;  /* 0xfffff804021d7981 */ /* 0x000f28000c1e1900 */
[----:B------:R-:W5:Y:S01]  /*0280*/  LDG.E R28, desc[UR4][R2.64+-0x4] ;  /* 0xfffffc04021c7981 */ /* 0x000f62000c1e1900 */
[----:B0-----:R-:W-:-:S05]  /*0290*/  IMAD.WIDE R14, R18, 0x4, R14 ;  /* 0x00000004120e7825 */ /* 0x001fca00078e020e */
[----:B------:R0:W2:Y:S01]  /*02a0*/  LDG.E R26, desc[UR4][R14.64] ;  /* 0x000000040e1a7981 */ /* 0x0000a2000c1e1900 */
[----:B------:R-:W-:-:S04]  /*02b0*/  IMAD.WIDE R12, R17, 0x4, R14 ;  /* 0x00000004110c7825 */ /* 0x000fc800078e020e */
[C---:B------:R-:W-:Y:S02]  /*02c0*/  IMAD.WIDE R4, R17.reuse, 0x4, R12 ;  /* 0x0000000411047825 */ /* 0x040fe400078e020c */
[----:B------:R-:W3:Y:S02]  /*02d0*/  LDG.E R12, desc[UR4][R12.64] ;  /* 0x000000040c0c7981 */ /* 0x000ee4000c1e1900 */
[C---:B------:R-:W-:Y:S02]  /*02e0*/  IMAD.WIDE R8, R17.reuse, 0x4, R4 ;  /* 0x0000000411087825 */ /* 0x040fe400078e0204 */
[----:B------:R-:W4:Y:S02]  /*02f0*/  LDG.E R4, desc[UR4][R4.64] ;  /* 0x0000000404047981 */ /* 0x000f24000c1e1900 */
[C---:B------:R-:W-:Y:S02]  /*0300*/  IMAD.WIDE R6, R17.reuse, 0x4, R8 ;  /* 0x0000000411067825 */ /* 0x040fe400078e0208 */
[----:B------:R-:W5:Y:S02]  /*0310*/  LDG.E R8, desc[UR4][R8.64] ;  /* 0x0000000408087981 */ /* 0x000f64000c1e1900 */
[----:B------:R-:W-:-:S02]  /*0320*/  IMAD.WIDE R10, R17, 0x4, R6 ;  /* 0x00000004110a7825 */ /* 0x000fc400078e0206 */
[----:B------:R-:W5:Y:S04]  /*0330*/  LDG.E R5, desc[UR4][R2.64] ;  /* 0x0000000402057981 */ /* 0x000f68000c1e1900 */
[----:B------:R-:W5:Y:S01]  /*0340*/  LDG.E R6, desc[UR4][R6.64] ;  /* 0x0000000406067981 */ /* 0x000f62000c1e1900 */
[----:B0-----:R-:W-:-:S03]  /*0350*/  IMAD.WIDE R14, R17, 0x4, R10 ;  /* 0x00000004110e7825 */ /* 0x001fc600078e020a */
[----:B------:R-:W5:Y:S04]  /*0360*/  LDG.E R10, desc[UR4][R10.64] ;  /* 0x000000040a0a7981 */ /* 0x000f68000c1e1900 */
[----:B------:R-:W5:Y:S04]  /*0370*/  LDG.E R13, desc[UR4][R14.64] ;  /* 0x000000040e0d7981 */ /* 0x000f68000c1e1900 */
[----:B------:R-:W5:Y:S04]  /*0380*/  LDG.E R7, desc[UR4][R2.64+0x4] ;  /* 0x0000040402077981 */ /* 0x000f68000c1e1900 */
[----:B------:R-:W5:Y:S01]  /*0390*/  LDG.E R9, desc[UR4][R2.64+0xc] ;  /* 0x00000c0402097981 */ /* 0x000f62000c1e1900 */
[----:B--2---:R-:W-:Y:S01]  /*03a0*/  FFMA R26, R25, R26, R24 ;  /* 0x0000001a191a7223 */ /* 0x004fe20000000018 */
[----:B------:R-:W-:-:S02]  /*03b0*/  IMAD.WIDE R24, R17, 0x4, R14 ;  /* 0x0000000411187825 */ /* 0x000fc400078e020e */
[----:B------:R-:W2:Y:S04]  /*03c0*/  LDG.E R14, desc[UR4][R2.64+0x8] ;  /* 0x00000804020e7981 */ /* 0x000ea8000c1e1900 */
[----:B------:R-:W2:Y:S01]  /*03d0*/  LDG.E R24, desc[UR4][R24.64] ;  /* 0x0000000418187981 */ /* 0x000ea2000c1e1900 */
[----:B---3--:R-:W-:Y:S01]  /*03e0*/  FFMA R12, R23, R12, R26 ;  /* 0x0000000c170c7223 */ /* 0x008fe2000000001a */
[----:B------:R-:W-:-:S03]  /*03f0*/  IADD3 R22, PT, PT, R22, 0x8, RZ ;  /* 0x0000000816167810 */ /* 0x000fc60007ffe0ff */
[----:B----4-:R-:W-:Y:S01]  /*0400*/  FFMA R29, R29, R4, R12 ;  /* 0x000000041d1d7223 */ /* 0x010fe2000000000c */
[----:B------:R-:W-:-:S03]  /*0410*/  ISETP.NE.AND P1, PT, R22, RZ, PT ;  /* 0x000000ff1600720c */ /* 0x000fc60003f25270 */
[----:B-----5:R-:W-:Y:S01]  /*0420*/  FFMA R8, R28, R8, R29 ;  /* 0x000000081c087223 */ /* 0x020fe2000000001d */
[----:B------:R-:W-:-:S03]  /*0430*/  IADD3 R4, P2, PT, R2, 0x20, RZ ;  /* 0x0000002002047810 */ /* 0x000fc60007f5e0ff */
[----:B------:R-:W-:Y:S01]  /*0440*/  FFMA R6, R5, R6, R8 ;  /* 0x0000000605067223 */ /* 0x000fe20000000008 */
[----:B------:R-:W-:Y:S02]  /*0450*/  IADD3.X R5, PT, PT, RZ, R3, RZ, P2, !PT ;  /* 0x00000003ff057210 */ /* 0x000fe400017fe4ff */
[----:B------:R-:W-:Y:S01]  /*0460*/  LEA R18, R17, R18, 0x3 ;  /* 0x0000001211127211 */ /* 0x000fe200078e18ff */
[----:B------:R-:W-:-:S04]  /*0470*/  FFMA R7, R7, R10, R6 ;  /* 0x0000000a07077223 */ /* 0x000fc80000000006 */
[----:B--2---:R-:W-:-:S04]  /*0480*/  FFMA R14, R14, R13, R7 ;  /* 0x0000000d0e0e7223 */ /* 0x004fc80000000007 */
[----:B------:R-:W-:Y:S01]  /*0490*/  FFMA R24, R9, R24, R14 ;  /* 0x0000001809187223 */ /* 0x000fe2000000000e */
[----:B------:R-:W-:Y:S06]  /*04a0*/  @P1 BRA `(.L_x_8) ;  /* 0xfffffffc005c1947 */ /* 0x000fec000383ffff */
.L_x_7:
[----:B------:R-:W-:Y:S05]  /*04b0*/  @!P0 BRA `(.L_x_6) ;  /* 0x0000000000fc8947 */ /* 0x000fea0003800000 */
[----:B------:R-:W-:Y:S02]  /*04c0*/  ISETP.GE.U32.AND P1, PT, R27, 0x4, PT ;  /* 0x000000041b00780c */ /* 0x000fe40003f26070 */
[----:B------:R-:W-:-:S04]  /*04d0*/  LOP3.LUT R14, R16, 0x3, RZ, 0xc0, !PT ;  /* 0x00000003100e7812 */ /* 0x000fc800078ec0ff */
[----:B------:R-:W-:-:S07]  /*04e0*/  ISETP.NE.AND P0, PT, R14, RZ, PT ;  /* 0x000000ff0e00720c */ /* 0x000fce0003f05270 */
[----:B------:R-:W-:Y:S06]  /*04f0*/  @!P1 BRA `(.L_x_9) ;  /* 0x00000000006c9947 */ /* 0x000fec0003800000 */
[----:B------:R-:W0:Y:S01]  /*0500*/  LDC.64 R4, c[0x0][0x398] ;  /* 0x0000e600ff047b82 */ /* 0x000e220000000a00 */
[----:B------:R-:W1:Y:S01]  /*0510*/  LDCU.64 UR6, c[0x0][0x388] ;  /* 0x00007100ff0677ac */ /* 0x000e620008000a00 */
[----:B------:R-:W-:Y:S01]  /*0520*/  IMAD R7, R21, R17, R0 ;  /* 0x0000001115077224 */ /* 0x000fe200078e0200 */
[CC--:B------:R-:W-:Y:S02]  /*0530*/  IADD3 R3, PT, PT, R20.reuse, R21.reuse, RZ ;  /* 0x0000001514037210 */ /* 0x0c0fe40007ffe0ff */
[----:B------:R-:W-:-:S03]  /*0540*/  IADD3 R8, P1, PT, R20, R21, RZ ;  /* 0x0000001514087210 */ /* 0x000fc60007f3e0ff */
[----:B------:R-:W2:Y:S01]  /*0550*/  LDC.64 R12, c[0x0][0x388] ;  /* 0x0000e200ff0c7b82 */ /* 0x000ea20000000a00 */
[----:B0-----:R-:W-:-:S04]  /*0560*/  IMAD.WIDE R4, R7, 0x4, R4 ;  /* 0x0000000407047825 */ /* 0x001fc800078e0204 */
[----:B------:R-:W-:Y:S02]  /*0570*/  IMAD.WIDE R6, R17, 0x4, R4 ;  /* 0x0000000411067825 */ /* 0x000fe400078e0204 */
[----:B------:R-:W3:Y:S02]  /*0580*/  LDG.E R4, desc[UR4][R4.64] ;  /* 0x0000000404047981 */ /* 0x000ee4000c1e1900 */
[----:B--2---:R-:W-:Y:S01]  /*0590*/  IMAD.WIDE.U32 R12, R3, 0x4, R12 ;  /* 0x00000004030c7825 */ /* 0x004fe200078e000c */
[----:B------:R-:W-:Y:S02]  /*05a0*/  IADD3.X R3, PT, PT, RZ, RZ, RZ, P1, !PT ;  /* 0x000000ffff037210 */ /* 0x000fe40000ffe4ff */
[----:B-1----:R-:W-:-:S03]  /*05b0*/  LEA R2, P1, R8, UR6, 0x2 ;  /* 0x0000000608027c11 */ /* 0x002fc6000f8210ff */
[----:B------:R-:W3:Y:S01]  /*05c0*/  LDG.E R13, desc[UR4][R12.64] ;  /* 0x000000040c0d7981 */ /* 0x000ee2000c1e1900 */
[----:B------:R-:W-:Y:S01]  /*05d0*/  LEA.HI.X R3, R8, UR7, R3, 0x2, P1 ;  /* 0x0000000708037c11 */ /* 0x000fe200088f1403 */
[C---:B------:R-:W-:Y:S02]  /*05e0*/  IMAD.WIDE R8, R17.reuse, 0x4, R6 ;  /* 0x0000000411087825 */ /* 0x040fe400078e0206 */
[----:B------:R-:W2:Y:S04]  /*05f0*/  LDG.E R6, desc[UR4][R6.64] ;  /* 0x0000000406067981 */ /* 0x000ea8000c1e1900 */
[----:B------:R-:W2:Y:S01]  /*0600*/  LDG.E R15, desc[UR4][R2.64+0x4] ;  /* 0x00000404020f7981 */ /* 0x000ea2000c1e1900 */
[----:B------:R-:W-:-:S03]  /*0610*/  IMAD.WIDE R10, R17, 0x4, R8 ;  /* 0x00000004110a7825 */ /* 0x000fc600078e0208 */
[----:B------:R-:W4:Y:S04]  /*0620*/  LDG.E R22, desc[UR4][R8.64] ;  /* 0x0000000408167981 */ /* 0x000f28000c1e1900 */
[----:B------:R-:W4:Y:S04]  /*0630*/  LDG.E R18, desc[UR4][R2.64+0x8] ;  /* 0x0000080402127981 */ /* 0x000f28000c1e1900 */
[----:B------:R-:W5:Y:S04]  /*0640*/  LDG.E R26, desc[UR4][R2.64+0xc] ;  /* 0x00000c04021a7981 */ /* 0x000f68000c1e1900 */
[----:B------:R-:W5:Y:S01]  /*0650*/  LDG.E R10, desc[UR4][R10.64] ;  /* 0x000000040a0a7981 */ /* 0x000f62000c1e1900 */
[----:B------:R-:W-:Y:S01]  /*0660*/  IADD3 R21, PT, PT, R21, 0x4, RZ ;  /* 0x0000000415157810 */ /* 0x000fe20007ffe0ff */
[----:B---3--:R-:W-:-:S04]  /*0670*/  FFMA R24, R13, R4, R24 ;  /* 0x000000040d187223 */ /* 0x008fc80000000018 */
[----:B--2---:R-:W-:-:S04]  /*0680*/  FFMA R15, R15, R6, R24 ;  /* 0x000000060f0f7223 */ /* 0x004fc80000000018 */
[----:B----4-:R-:W-:-:S04]  /*0690*/  FFMA R15, R18, R22, R15 ;  /* 0x00000016120f7223 */ /* 0x010fc8000000000f */
[----:B-----5:R-:W-:-:S07]  /*06a0*/  FFMA R24, R26, R10, R15 ;  /* 0x0000000a1a187223 */ /* 0x020fce000000000f */
.L_x_9:
[----:B------:R-:W-:Y:S05]  /*06b0*/  @!P0 BRA `(.L_x_6) ;  /* 0x00000000007c8947 */ /* 0x000fea0003800000 */
[----:B------:R-:W-:Y:S02]  /*06c0*/  ISETP.NE.AND P1, PT, R14, 0x1, PT ;  /* 0x000000010e00780c */ /* 0x000fe40003f25270 */
[----:B------:R-:W-:-:S04]  /*06d0*/  LOP3.LUT R16, R16, 0x1, RZ, 0xc0, !PT ;  /* 0x0000000110107812 */ /* 0x000fc800078ec0ff */
[----:B------:R-:W-:-:S07]  /*06e0*/  ISETP.NE.U32.AND P0, PT, R16, 0x1, PT ;  /* 0x000000011000780c */ /* 0x000fce0003f05070 */
[----:B------:R-:W0:Y:S01]  /*06f0*/  @P1 LDC.64 R10, c[0x0][0x388] ;  /* 0x0000e200ff0a1b82 */ /* 0x000e220000000a00 */
[CC--:B------:R-:W-:Y:S02]  /*0700*/  @P1 IADD3 R13, PT, PT, R20.reuse, R21.reuse, RZ ;  /* 0x00000015140d1210 */ /* 0x0c0fe40007ffe0ff */
[----:B------:R-:W-:-:S04]  /*0710*/  @P1 IADD3 R12, P2, PT, R20, R21, RZ ;  /* 0x00000015140c1210 */ /* 0x000fc80007f5e0ff */
[----:B------:R-:W-:Y:S01]  /*0720*/  @P1 IADD3.X R14, PT, PT, RZ, RZ, RZ, P2, !PT ;  /* 0x000000ffff0e1210 */ /* 0x000fe200017fe4ff */
[----:B------:R-:W1:Y:S08]  /*0730*/  @P1 LDC.64 R8, c[0x0][0x398] ;  /* 0x0000e600ff081b82 */ /* 0x000e700000000a00 */
[----:B------:R-:W2:Y:S08]  /*0740*/  @P1 LDC.64 R6, c[0x0][0x388] ;  /* 0x0000e200ff061b82 */ /* 0x000eb00000000a00 */
[----:B------:R-:W3:Y:S01]  /*0750*/  @!P0 LDC.64 R4, c[0x0][0x388] ;  /* 0x0000e200ff048b82 */ /* 0x000ee20000000a00 */
[----:B0-----:R-:W-:-:S04]  /*0760*/  @P1 IMAD.WIDE.U32 R10, R13, 0x4, R10 ;  /* 0x000000040d0a1825 */ /* 0x001fc800078e000a */
[C---:B------:R-:W-:Y:S01]  /*0770*/  @P1 IMAD R13, R21.reuse, R17, R0 ;  /* 0x00000011150d1224 */ /* 0x040fe200078e0200 */
[----:B------:R-:W-:Y:S01]  /*0780*/  @P1 IADD3 R21, PT, PT, R21, 0x2, RZ ;  /* 0x0000000215151810 */ /* 0x000fe20007ffe0ff */
[----:B------:R-:W4:Y:S01]  /*0790*/  @P1 LDG.E R11, desc[UR4][R10.64] ;  /* 0x000000040a0b1981 */ /* 0x000f22000c1e1900 */
[----:B------:R-:W0:Y:S01]  /*07a0*/  @!P0 LDC.64 R2, c[0x0][0x398] ;  /* 0x0000e600ff028b82 */ /* 0x000e220000000a00 */
[----:B-1----:R-:W-:Y:S01]  /*07b0*/  @P1 IMAD.WIDE R8, R13, 0x4, R8 ;  /* 0x000000040d081825 */ /* 0x002fe200078e0208 */
[----:B------:R-:W-:Y:S02]  /*07c0*/  @!P0 IADD3 R15, PT, PT, R20, R21, RZ ;  /* 0x00000015140f8210 */ /* 0x000fe40007ffe0ff */
[----:B--2---:R-:W-:Y:S01]  /*07d0*/  @P1 LEA R6, P2, R12, R6, 0x2 ;  /* 0x000000060c061211 */ /* 0x004fe200078410ff */
[----:B------:R-:W-:-:S03]  /*07e0*/  @!P0 IMAD R21, R21, R17, R0 ;  /* 0x0000001115158224 */ /* 0x000fc600078e0200 */
[----:B------:R-:W-:Y:S01]  /*07f0*/  @P1 LEA.HI.X R7, R12, R7, R14, 0x2, P2 ;  /* 0x000000070c071211 */ /* 0x000fe200010f140e */
[----:B------:R-:W-:Y:S01]  /*0800*/  @P1 IMAD.WIDE R12, R17, 0x4, R8 ;  /* 0x00000004110c1825 */ /* 0x000fe200078e0208 */
[----:B------:R-:W4:Y:S03]  /*0810*/  @P1 LDG.E R14, desc[UR4][R8.64] ;  /* 0x00000004080e1981 */ /* 0x000f26000c1e1900 */
[----:B---3--:R-:W-:Y:S01]  /*0820*/  @!P0 IMAD.WIDE.U32 R4, R15, 0x4, R4 ;  /* 0x000000040f048825 */ /* 0x008fe200078e0004 */
[----:B------:R-:W2:Y:S04]  /*0830*/  @P1 LDG.E R6, desc[UR4][R6.64+0x4] ;  /* 0x0000040406061981 */ /* 0x000ea8000c1e1900 */
[----:B------:R-:W2:Y:S01]  /*0840*/  @P1 LDG.E R12, desc[UR4][R12.64] ;  /* 0x000000040c0c1981 */ /* 0x000ea2000c1e1900 */
[----:B0-----:R-:W-:-:S03]  /*0850*/  @!P0 IMAD.WIDE R2, R21, 0x4, R2 ;  /* 0x0000000415028825 */ /* 0x001fc600078e0202 */
[----:B------:R-:W3:Y:S04]  /*0860*/  @!P0 LDG.E R5, desc[UR4][R4.64] ;  /* 0x0000000404058981 */ /* 0x000ee8000c1e1900 */
[----:B------:R-:W3:Y:S01]  /*0870*/  @!P0 LDG.E R2, desc[UR4][R2.64] ;  /* 0x0000000402028981 */ /* 0x000ee2000c1e1900 */
[----:B----4-:R-:W-:-:S04]  /*0880*/  @P1 FFMA R11, R11, R14, R24 ;  /* 0x0000000e0b0b1223 */ /* 0x010fc80000000018 */
[----:B--2---:R-:W-:-:S04]  /*0890*/  @P1 FFMA R24, R6, R12, R11 ;  /* 0x0000000c06181223 */ /* 0x004fc8000000000b */
[----:B---3--:R-:W-:-:S07]  /*08a0*/  @!P0 FFMA R24, R5, R2, R24 ;  /* 0x0000000205188223 */ /* 0x008fce0000000018 */
.L_x_6:
[----:B------:R-:W0:Y:S01]  /*08b0*/  LDC.64 R2, c[0x0][0x3a8] ;  /* 0x0000ea00ff027b82 */ /* 0x000e220000000a00 */
[----:B------:R-:W1:Y:S02]  /*08c0*/  LDCU UR6, c[0x0][0x3a0] ;  /* 0x00007400ff0677ac */ /* 0x000e640008000800 */
[----:B-1----:R-:W-:-:S04]  /*08d0*/  IMAD R19, R19, UR6, R0 ;  /* 0x0000000613137c24 */ /* 0x002fc8000f8e0200 */
[----:B0-----:R-:W-:-:S05]  /*08e0*/  IMAD.WIDE R2, R19, 0x4, R2 ;  /* 0x0000000413027825 */ /* 0x001fca00078e0202 */
[----:B------:R-:W-:Y:S01]  /*08f0*/  STG.E desc[UR4][R2.64], R24 ;  /* 0x0000001802007986 */ /* 0x000fe2000c101904 */
[----:B------:R-:W-:Y:S05]  /*0900*/  EXIT ;  /* 0x000000000000794d */ /* 0x000fea0003800000 */
.L_x_10:
        /* <DEDUP_REMOVED lines=15> */
.L_x_12:


//--------------------- .nv.shared.reserved.0     --------------------------
	.section	.nv.shared.reserved.0,"aw",@nobits
	.weak		__nv_reservedSMEM_offset_0_alias
	.size		__nv_reservedSMEM_offset_0_alias, 0, 64
	.other		__nv_reservedSMEM_offset_0_alias,@"STO_CUDA_RESERVED_SHARED STV_DEFAULT"
__nv_reservedSMEM_offset_0_alias:
	.zero		0
	.zero		64


//--------------------- .nv.constant0._Z18cuda_matmul_kernelPKfS0_Pfmmm --------------------------
	.section	.nv.constant0._Z18cuda_matmul_kernelPKfS0_Pfmmm,"a",@progbits
	.sectionflags	@""
	.align	4
.nv.constant0._Z18cuda_matmul_kernelPKfS0_Pfmmm:
	.zero		944


//--------------------- .nv.constant0._Z12MatMulKernel6MatrixS_S_ --------------------------
	.section	.nv.constant0._Z12MatMulKernel6MatrixS_S_,"a",@progbits
	.sectionflags	@""
	.align	4
.nv.constant0._Z12MatMulKernel6MatrixS_S_:
	.zero		944


//--------------------- SYMBOLS --------------------------

	.type		.nv.reservedSmem.offset0,@object
	.size		.nv.reservedSmem.offset0,0x4
